// auto-generated by cutlass_sweep.gemm — config: {"arch": "sm_90", "cluster_m": 4, "cluster_n": 2, "dtype": "fp16", "dtype_b": "fp16", "layout": "tn", "stages": 2, "tile_k": 64, "tile_m": 128, "tile_n": 128}
#include "cutlass/cutlass.h"
#include "cutlass/gemm/collective/collective_builder.hpp"
#include "cutlass/gemm/device/gemm_universal_adapter.h"
#include "cutlass/gemm/kernel/gemm_universal.hpp"
#include "cutlass/epilogue/collective/collective_builder.hpp"

using ElemA = cutlass::half_t;
using ElemB = cutlass::half_t;
using ElemCD = cutlass::half_t;
using Acc  = float;
using TileShape    = cute::Shape<cute::_128, cute::_128, cute::_64>;
using ClusterShape = cute::Shape<cute::_4, cute::_2, cute::_1>;

using CollectiveEpilogue = typename cutlass::epilogue::collective::CollectiveBuilder<
    cutlass::arch::Sm90, cutlass::arch::OpClassTensorOp,
    TileShape, ClusterShape,
    cutlass::epilogue::collective::EpilogueTileAuto,
    Acc, Acc,
    ElemCD, cutlass::layout::RowMajor, 128 / cutlass::sizeof_bits<ElemCD>::value,
    ElemCD, cutlass::layout::RowMajor, 128 / cutlass::sizeof_bits<ElemCD>::value,
    cutlass::epilogue::collective::EpilogueScheduleAuto
  >::CollectiveOp;

using CollectiveMainloop = typename cutlass::gemm::collective::CollectiveBuilder<
    cutlass::arch::Sm90, cutlass::arch::OpClassTensorOp,
    ElemA, cutlass::layout::ColumnMajor, 128 / cutlass::sizeof_bits<ElemA>::value,
    ElemB, cutlass::layout::RowMajor, 128 / cutlass::sizeof_bits<ElemB>::value,
    Acc,
    TileShape, ClusterShape,
    cutlass::gemm::collective::StageCount<2>,
    cutlass::gemm::collective::KernelScheduleAuto
  >::CollectiveOp;

using GemmKernel = cutlass::gemm::kernel::GemmUniversal<
    cute::Shape<int,int,int,int>,
    CollectiveMainloop,
    CollectiveEpilogue
>;
using Gemm = cutlass::gemm::device::GemmUniversalAdapter<GemmKernel>;

// Force the device kernel symbol into the cubin without needing a host main.
auto* _anchor = &cutlass::device_kernel<GemmKernel>;


// ===== COMPILED SASS (sm_90a) =====

	.target	sm_90a

	.elftype	@"ET_EXEC"


//--------------------- .note.nv.tkinfo           --------------------------
	.section	.note.nv.tkinfo,"",@"SHT_NOTE"
	.sectionflags	@"SHF_NOTE_NV_TKINFO"
	.tkinfo
        /*0018*/ 	.word	0x00000002
        /*0030*/ 	.string	""
        /*0030*/ 	.string	"ptxas"
        /*0030*/ 	.string	"Cuda compilation tools, release 13.0, V13.0.88"
        /*0030*/ 	.string	"Build cuda_13.0.r13.0/compiler.36424714_0"
        /*0030*/ 	.string	"-arch sm_90a -m 64 "



//--------------------- .note.nv.cuinfo           --------------------------
	.section	.note.nv.cuinfo,"",@"SHT_NOTE"
	.sectionflags	@"SHF_NOTE_NV_CUINFO"
        /*0018*/ 	.short	0x0002
        /*001a*/ 	.short	0x005a
        /*001c*/ 	.short	0x0082
	.zero		2


//--------------------- .nv.info                  --------------------------
	.section	.nv.info,"",@"SHT_CUDA_INFO"
	.align	4


	//----- nvinfo : EIATTR_REGCOUNT
	.align		4
        /*0000*/ 	.byte	0x04, 0x2f
        /*0002*/ 	.short	(.L_15 - .L_14)
	.align		4
.L_14:
        /*0004*/ 	.word	index@(_ZN7cutlass13device_kernelINS_4gemm6kernel13GemmUniversalIN4cute5tupleIJiiiiEEENS1_10collective13CollectiveMmaINS1_34MainloopSm90TmaGmmaWarpSpecializedILi2ENS5_IJNS4_1CILi4EEENSA_ILi2EEENSA_ILi1EEEEEENS1_35KernelTmaWarpSpecializedCooperativeEEENS5_IJNSA_ILi128EEESH_NSA_ILi64EEEEEENS_6half_tENS5_IJSD_llEEESK_SL_NS4_8TiledMMAINS4_8MMA_AtomIJNS4_4SM904GMMA26MMA_64x128x16_F32F16F16_SSILNSP_5MajorE1ELSR_1ELNSP_7ScaleInE1ELSS_1EEEEEENS4_6LayoutINS5_IJSC_SD_SD_EEENS5_IJSD_NSA_ILi0EEESX_EEEEENS5_IJNS4_10UnderscoreES10_S10_EEEEENS4_23SM90_TMA_LOAD_MULTICASTENS4_14ComposedLayoutINS4_7SwizzleILi3ELi4ELi3EEENS4_18smem_ptr_flag_bitsILi16EEENSV_INS5_IJSI_NSA_ILi8EEEEEENS5_IJSD_SI_EEEEEEEvNS4_8identityES13_S1D_vS1E_EENS_8epilogue10collective6detail29Sm90TmaWarpSpecializedAdapterINS1H_15DefaultEpilogueISK_NS5_IJlSD_lEEES1L_NS1G_6thread17LinearCombinationISK_Li1EffLNS1M_9ScaleType4KindE0ELNS_15FloatRoundStyleE2ESK_EENS1_15EpilogueDefaultEEEEEvvEEEEvNT_6ParamsE)
        /*0008*/ 	.word	0x000000a8


	//----- nvinfo : EIATTR_FRAME_SIZE
	.align		4
.L_15:
        /*000c*/ 	.byte	0x04, 0x11
        /*000e*/ 	.short	(.L_17 - .L_16)
	.align		4
.L_16:
        /*0010*/ 	.word	index@(_ZN7cutlass13device_kernelINS_4gemm6kernel13GemmUniversalIN4cute5tupleIJiiiiEEENS1_10collective13CollectiveMmaINS1_34MainloopSm90TmaGmmaWarpSpecializedILi2ENS5_IJNS4_1CILi4EEENSA_ILi2EEENSA_ILi1EEEEEENS1_35KernelTmaWarpSpecializedCooperativeEEENS5_IJNSA_ILi128EEESH_NSA_ILi64EEEEEENS_6half_tENS5_IJSD_llEEESK_SL_NS4_8TiledMMAINS4_8MMA_AtomIJNS4_4SM904GMMA26MMA_64x128x16_F32F16F16_SSILNSP_5MajorE1ELSR_1ELNSP_7ScaleInE1ELSS_1EEEEEENS4_6LayoutINS5_IJSC_SD_SD_EEENS5_IJSD_NSA_ILi0EEESX_EEEEENS5_IJNS4_10UnderscoreES10_S10_EEEEENS4_23SM90_TMA_LOAD_MULTICASTENS4_14ComposedLayoutINS4_7SwizzleILi3ELi4ELi3EEENS4_18smem_ptr_flag_bitsILi16EEENSV_INS5_IJSI_NSA_ILi8EEEEEENS5_IJSD_SI_EEEEEEEvNS4_8identityES13_S1D_vS1E_EENS_8epilogue10collective6detail29Sm90TmaWarpSpecializedAdapterINS1H_15DefaultEpilogueISK_NS5_IJlSD_lEEES1L_NS1G_6thread17LinearCombinationISK_Li1EffLNS1M_9ScaleType4KindE0ELNS_15FloatRoundStyleE2ESK_EENS1_15EpilogueDefaultEEEEEvvEEEEvNT_6ParamsE)
        /*0014*/ 	.word	0x00000000


	//----- nvinfo : EIATTR_MIN_STACK_SIZE
	.align		4
.L_17:
        /*0018*/ 	.byte	0x04, 0x12
        /*001a*/ 	.short	(.L_19 - .L_18)
	.align		4
.L_18:
        /*001c*/ 	.word	index@(_ZN7cutlass13device_kernelINS_4gemm6kernel13GemmUniversalIN4cute5tupleIJiiiiEEENS1_10collective13CollectiveMmaINS1_34MainloopSm90TmaGmmaWarpSpecializedILi2ENS5_IJNS4_1CILi4EEENSA_ILi2EEENSA_ILi1EEEEEENS1_35KernelTmaWarpSpecializedCooperativeEEENS5_IJNSA_ILi128EEESH_NSA_ILi64EEEEEENS_6half_tENS5_IJSD_llEEESK_SL_NS4_8TiledMMAINS4_8MMA_AtomIJNS4_4SM904GMMA26MMA_64x128x16_F32F16F16_SSILNSP_5MajorE1ELSR_1ELNSP_7ScaleInE1ELSS_1EEEEEENS4_6LayoutINS5_IJSC_SD_SD_EEENS5_IJSD_NSA_ILi0EEESX_EEEEENS5_IJNS4_10UnderscoreES10_S10_EEEEENS4_23SM90_TMA_LOAD_MULTICASTENS4_14ComposedLayoutINS4_7SwizzleILi3ELi4ELi3EEENS4_18smem_ptr_flag_bitsILi16EEENSV_INS5_IJSI_NSA_ILi8EEEEEENS5_IJSD_SI_EEEEEEEvNS4_8identityES13_S1D_vS1E_EENS_8epilogue10collective6detail29Sm90TmaWarpSpecializedAdapterINS1H_15DefaultEpilogueISK_NS5_IJlSD_lEEES1L_NS1G_6thread17LinearCombinationISK_Li1EffLNS1M_9ScaleType4KindE0ELNS_15FloatRoundStyleE2ESK_EENS1_15EpilogueDefaultEEEEEvvEEEEvNT_6ParamsE)
        /*0020*/ 	.word	0x00000000
.L_19:


//--------------------- .nv.compat                --------------------------
	.section	.nv.compat,"",@"SHT_CUDA_COMPAT_INFO"
	.align	4
        /*0000*/ 	.byte	0x02, 0x09, 0x01, 0x00, 0x02, 0x02, 0x04, 0x00, 0x02, 0x05, 0x05, 0x00, 0x03, 0x07, 0x01, 0x01
        /*0010*/ 	.byte	0x02, 0x03, 0x01, 0x00, 0x02, 0x06, 0x01, 0x00, 0x04, 0x0b, 0x08, 0x00, 0x00, 0x00, 0x00, 0x00
        /*0020*/ 	.byte	0x00, 0x00, 0x00, 0x00


//--------------------- .nv.info._ZN7cutlass13device_kernelINS_4gemm6kernel13GemmUniversalIN4cute5tupleIJiiiiEEENS1_10collective13CollectiveMmaINS1_34MainloopSm90TmaGmmaWarpSpecializedILi2ENS5_IJNS4_1CILi4EEENSA_ILi2EEENSA_ILi1EEEEEENS1_35KernelTmaWarpSpecializedCooperativeEEENS5_IJNSA_ILi128EEESH_NSA_ILi64EEEEEENS_6half_tENS5_IJSD_llEEESK_SL_NS4_8TiledMMAINS4_8MMA_AtomIJNS4_4SM904GMMA26MMA_64x128x16_F32F16F16_SSILNSP_5MajorE1ELSR_1ELNSP_7ScaleInE1ELSS_1EEEEEENS4_6LayoutINS5_IJSC_SD_SD_EEENS5_IJSD_NSA_ILi0EEESX_EEEEENS5_IJNS4_10UnderscoreES10_S10_EEEEENS4_23SM90_TMA_LOAD_MULTICASTENS4_14ComposedLayoutINS4_7SwizzleILi3ELi4ELi3EEENS4_18smem_ptr_flag_bitsILi16EEENSV_INS5_IJSI_NSA_ILi8EEEEEENS5_IJSD_SI_EEEEEEEvNS4_8identityES13_S1D_vS1E_EENS_8epilogue10collective6detail29Sm90TmaWarpSpecializedAdapterINS1H_15DefaultEpilogueISK_NS5_IJlSD_lEEES1L_NS1G_6thread17LinearCombinationISK_Li1EffLNS1M_9ScaleType4KindE0ELNS_15FloatRoundStyleE2ESK_EENS1_15EpilogueDefaultEEEEEvvEEEEvNT_6ParamsE --------------------------
	.section	.nv.info._ZN7cutlass13device_kernelINS_4gemm6kernel13GemmUniversalIN4cute5tupleIJiiiiEEENS1_10collective13CollectiveMmaINS1_34MainloopSm90TmaGmmaWarpSpecializedILi2ENS5_IJNS4_1CILi4EEENSA_ILi2EEENSA_ILi1EEEEEENS1_35KernelTmaWarpSpecializedCooperativeEEENS5_IJNSA_ILi128EEESH_NSA_ILi64EEEEEENS_6half_tENS5_IJSD_llEEESK_SL_NS4_8TiledMMAINS4_8MMA_AtomIJNS4_4SM904GMMA26MMA_64x128x16_F32F16F16_SSILNSP_5MajorE1ELSR_1ELNSP_7ScaleInE1ELSS_1EEEEEENS4_6LayoutINS5_IJSC_SD_SD_EEENS5_IJSD_NSA_ILi0EEESX_EEEEENS5_IJNS4_10UnderscoreES10_S10_EEEEENS4_23SM90_TMA_LOAD_MULTICASTENS4_14ComposedLayoutINS4_7SwizzleILi3ELi4ELi3EEENS4_18smem_ptr_flag_bitsILi16EEENSV_INS5_IJSI_NSA_ILi8EEEEEENS5_IJSD_SI_EEEEEEEvNS4_8identityES13_S1D_vS1E_EENS_8epilogue10collective6detail29Sm90TmaWarpSpecializedAdapterINS1H_15DefaultEpilogueISK_NS5_IJlSD_lEEES1L_NS1G_6thread17LinearCombinationISK_Li1EffLNS1M_9ScaleType4KindE0ELNS_15FloatRoundStyleE2ESK_EENS1_15EpilogueDefaultEEEEEvvEEEEvNT_6ParamsE,"",@"SHT_CUDA_INFO"
	.sectionflags	@""
	.align	4


	//----- nvinfo : EIATTR_CUDA_API_VERSION
	.align		4
        /*0000*/ 	.byte	0x04, 0x37
        /*0002*/ 	.short	(.L_21 - .L_20)
.L_20:
        /*0004*/ 	.word	0x00000082


	//----- nvinfo : EIATTR_KPARAM_INFO
	.align		4
.L_21:
        /*0008*/ 	.byte	0x04, 0x17
        /*000a*/ 	.short	(.L_23 - .L_22)
.L_22:
        /*000c*/ 	.word	0x00000000
        /*0010*/ 	.short	0x0000
        /*0012*/ 	.short	0x0070
        /*0014*/ 	.byte	0x00, 0xf0, 0x01, 0x10


	//----- nvinfo : EIATTR_SPARSE_MMA_MASK
	.align		4
.L_23:
        /*0018*/ 	.byte	0x03, 0x50
        /*001a*/ 	.short	0x0000


	//----- nvinfo : EIATTR_MAXREG_COUNT
	.align		4
        /*001c*/ 	.byte	0x03, 0x1b
        /*001e*/ 	.short	0x00a8


	//----- nvinfo : EIATTR_NUM_BARRIERS
	.align		4
        /*0020*/ 	.byte	0x02, 0x4c
        /*0022*/ 	.byte	0x01
	.zero		1


	//----- nvinfo : EIATTR_EXTERNS
	.align		4
        /*0024*/ 	.byte	0x04, 0x0f
        /*0026*/ 	.short	(.L_25 - .L_24)


	//   ....[0]....
	.align		4
.L_24:
        /*0028*/ 	.word	index@(__assertfail)


	//----- nvinfo : EIATTR_MERCURY_ISA_VERSION
	.align		4
.L_25:
        /*002c*/ 	.byte	0x03, 0x5f
        /*002e*/ 	.short	0x0101


	//----- nvinfo : EIATTR_INT_WARP_WIDE_INSTR_OFFSETS
	.align		4
        /*0030*/ 	.byte	0x04, 0x31
        /*0032*/ 	.short	(.L_27 - .L_26)


	//   ....[0]....
.L_26:
        /*0034*/ 	.word	0x00000480


	//   ....[1]....
        /*0038*/ 	.word	0x00000490


	//   ....[2]....
        /*003c*/ 	.word	0x00000640


	//   ....[3]....
        /*0040*/ 	.word	0x00001ed0


	//----- nvinfo : EIATTR_COOP_GROUP_MASK_REGIDS
	.align		4
.L_27:
        /*0044*/ 	.byte	0x04, 0x29
        /*0046*/ 	.short	(.L_29 - .L_28)


	//   ....[0]....
.L_28:
        /*0048*/ 	.word	0xffffffff


	//   ....[1]....
        /*004c*/ 	.word	0xffffffff


	//   ....[2]....
        /*0050*/ 	.word	0xffffffff


	//   ....[3]....
        /*0054*/ 	.word	0xffffffff


	//   ....[4]....
        /*0058*/ 	.word	0xffffffff


	//   ....[5]....
        /*005c*/ 	.word	0xffffffff


	//----- nvinfo : EIATTR_COOP_GROUP_INSTR_OFFSETS
	.align		4
.L_29:
        /*0060*/ 	.byte	0x04, 0x28
        /*0062*/ 	.short	(.L_31 - .L_30)


	//   ....[0]....
.L_30:
        /*0064*/ 	.word	0x00000060


	//   ....[1]....
        /*0068*/ 	.word	0x00000070


	//   ....[2]....
        /*006c*/ 	.word	0x00000130


	//   ....[3]....
        /*0070*/ 	.word	0x000002c0


	//   ....[4]....
        /*0074*/ 	.word	0x000007e0


	//   ....[5]....
        /*0078*/ 	.word	0x00001460


	//----- nvinfo : EIATTR_REG_RECONFIG
	.align		4
.L_31:
        /*007c*/ 	.byte	0x01, 0x54
	.zero		2


	//----- nvinfo : EIATTR_SYSCALL_OFFSETS
	.align		4
        /*0080*/ 	.byte	0x04, 0x46
        /*0082*/ 	.short	(.L_33 - .L_32)


	//   ....[0]....
.L_32:
        /*0084*/ 	.word	0x00001640


	//----- nvinfo : EIATTR_MBARRIER_INSTR_OFFSETS
	.align		4
.L_33:
        /*0088*/ 	.byte	0x04, 0x39
        /*008a*/ 	.short	(.L_35 - .L_34)


	//   ....[0]....
.L_34:
        /*008c*/ 	.word	0x00000250
        /*0090*/ 	.word	0x000000ff
        /*0094*/ 	.word	0x00000000
        /*0098*/ 	.short	0x0100
        /*009a*/ 	.byte	0x08
	.zero		1


	//   ....[1]....
        /*009c*/ 	.word	0x00000260
        /*00a0*/ 	.word	0x000000ff
        /*00a4*/ 	.word	0x00000010
        /*00a8*/ 	.short	0x0100
        /*00aa*/ 	.byte	0x08
	.zero		1


	//   ....[2]....
        /*00ac*/ 	.word	0x00000270
        /*00b0*/ 	.word	0x000000ff
        /*00b4*/ 	.word	0x00000008
        /*00b8*/ 	.short	0x0100
        /*00ba*/ 	.byte	0x08
	.zero		1


	//   ....[3]....
        /*00bc*/ 	.word	0x00000280
        /*00c0*/ 	.word	0x000000ff
        /*00c4*/ 	.word	0x00000018
        /*00c8*/ 	.short	0x0100
        /*00ca*/ 	.byte	0x08
	.zero		1


	//   ....[4]....
        /*00cc*/ 	.word	0x000006b0
        /*00d0*/ 	.word	0x000000ff
        /*00d4*/ 	.word	0x00000030
        /*00d8*/ 	.short	0x0100
        /*00da*/ 	.byte	0x06
	.zero		1


	//   ....[5]....
        /*00dc*/ 	.word	0x00000760
        /*00e0*/ 	.word	0x000000ff
        /*00e4*/ 	.word	0x00000038
        /*00e8*/ 	.short	0x0100
        /*00ea*/ 	.byte	0x06
	.zero		1


	//   ....[6]....
        /*00ec*/ 	.word	0x00001700
        /*00f0*/ 	.word	0x00000003
        /*00f4*/ 	.word	0x00000000
        /*00f8*/ 	.short	0x010a
        /*00fa*/ 	.byte	0x3f
	.zero		1


	//   ....[7]....
        /*00fc*/ 	.word	0x00001760
        /*0100*/ 	.word	0x00000003
        /*0104*/ 	.word	0x00000000
        /*0108*/ 	.short	0x010a
        /*010a*/ 	.byte	0x3f
	.zero		1


	//   ....[8]....
        /*010c*/ 	.word	0x00001ae0
        /*0110*/ 	.word	0x00000005
        /*0114*/ 	.word	0x00000000
        /*0118*/ 	.short	0x010a
        /*011a*/ 	.byte	0x3f
	.zero		1


	//   ....[9]....
        /*011c*/ 	.word	0x00001b20
        /*0120*/ 	.word	0x00000005
        /*0124*/ 	.word	0x00000000
        /*0128*/ 	.short	0x010a
        /*012a*/ 	.byte	0x3f
	.zero		1


	//   ....[10]....
        /*012c*/ 	.word	0x00001d80
        /*0130*/ 	.word	0x00000004
        /*0134*/ 	.word	0x00000000
        /*0138*/ 	.short	0x0101
        /*013a*/ 	.byte	0x3f
	.zero		1


	//   ....[11]....
        /*013c*/ 	.word	0x00001f40
        /*0140*/ 	.word	0x00000000
        /*0144*/ 	.word	0x00000000
        /*0148*/ 	.short	0x0101
        /*014a*/ 	.byte	0x3f
	.zero		1


	//   ....[12]....
        /*014c*/ 	.word	0x000071c0
        /*0150*/ 	.word	0x00000014
        /*0154*/ 	.word	0x00000010
        /*0158*/ 	.short	0x010a
        /*015a*/ 	.byte	0x3f
	.zero		1


	//   ....[13]....
        /*015c*/ 	.word	0x00007670
        /*0160*/ 	.word	0x00000004
        /*0164*/ 	.word	0x00000038
        /*0168*/ 	.short	0x0101
        /*016a*/ 	.byte	0x3f
	.zero		1


	//   ....[14]....
        /*016c*/ 	.word	0x00007d90
        /*0170*/ 	.word	0x00000005
        /*0174*/ 	.word	0x00000000
        /*0178*/ 	.short	0x010a
        /*017a*/ 	.byte	0x3f
	.zero		1


	//   ....[15]....
        /*017c*/ 	.word	0x00007e10
        /*0180*/ 	.word	0x00000009
        /*0184*/ 	.word	0x00000000
        /*0188*/ 	.short	0x010a
        /*018a*/ 	.byte	0x3f
	.zero		1


	//   ....[16]....
        /*018c*/ 	.word	0x00007e70
        /*0190*/ 	.word	0x00000003
        /*0194*/ 	.word	0x00000000
        /*0198*/ 	.short	0x010a
        /*019a*/ 	.byte	0x3f
	.zero		1


	//   ....[17]....
        /*019c*/ 	.word	0x00007ec0
        /*01a0*/ 	.word	0x00000005
        /*01a4*/ 	.word	0x00000000
        /*01a8*/ 	.short	0x010a
        /*01aa*/ 	.byte	0x3f
	.zero		1


	//   ....[18]....
        /*01ac*/ 	.word	0x00007f90
        /*01b0*/ 	.word	0x00000014
        /*01b4*/ 	.word	0x00000010
        /*01b8*/ 	.short	0x010a
        /*01ba*/ 	.byte	0x3f
	.zero		1


	//   ....[19]....
        /*01bc*/ 	.word	0x00008060
        /*01c0*/ 	.word	0x00000005
        /*01c4*/ 	.word	0x00000000
        /*01c8*/ 	.short	0x010a
        /*01ca*/ 	.byte	0x3f
	.zero		1


	//----- nvinfo : EIATTR_NUM_MBARRIERS
	.align		4
.L_35:
        /*01cc*/ 	.byte	0x03, 0x38
        /*01ce*/ 	.short	0x0006


	//----- nvinfo : EIATTR_EXIT_INSTR_OFFSETS
	.align		4
        /*01d0*/ 	.byte	0x04, 0x1c
        /*01d2*/ 	.short	(.L_37 - .L_36)


	//   ....[0]....
.L_36:
        /*01d4*/ 	.word	0x000009b0


	//   ....[1]....
        /*01d8*/ 	.word	0x000011c0


	//   ....[2]....
        /*01dc*/ 	.word	0x000067e0


	//   ....[3]....
        /*01e0*/ 	.word	0x00006d40


	//   ....[4]....
        /*01e4*/ 	.word	0x00007e60


	//----- nvinfo : EIATTR_MAX_THREADS
	.align		4
.L_37:
        /*01e8*/ 	.byte	0x04, 0x05
        /*01ea*/ 	.short	(.L_39 - .L_38)
.L_38:
        /*01ec*/ 	.word	0x00000180
        /*01f0*/ 	.word	0x00000001
        /*01f4*/ 	.word	0x00000001


	//----- nvinfo : EIATTR_CRS_STACK_SIZE
	.align		4
.L_39:
        /*01f8*/ 	.byte	0x04, 0x1e
        /*01fa*/ 	.short	(.L_41 - .L_40)
.L_40:
        /*01fc*/ 	.word	0x00000000


	//----- nvinfo : EIATTR_CBANK_PARAM_SIZE
	.align		4
.L_41:
        /*0200*/ 	.byte	0x03, 0x19
        /*0202*/ 	.short	0x0470


	//----- nvinfo : EIATTR_PARAM_CBANK
	.align		4
        /*0204*/ 	.byte	0x04, 0x0a
        /*0206*/ 	.short	(.L_43 - .L_42)
	.align		4
.L_42:
        /*0208*/ 	.word	index@(.nv.constant0._ZN7cutlass13device_kernelINS_4gemm6kernel13GemmUniversalIN4cute5tupleIJiiiiEEENS1_10collective13CollectiveMmaINS1_34MainloopSm90TmaGmmaWarpSpecializedILi2ENS5_IJNS4_1CILi4EEENSA_ILi2EEENSA_ILi1EEEEEENS1_35KernelTmaWarpSpecializedCooperativeEEENS5_IJNSA_ILi128EEESH_NSA_ILi64EEEEEENS_6half_tENS5_IJSD_llEEESK_SL_NS4_8TiledMMAINS4_8MMA_AtomIJNS4_4SM904GMMA26MMA_64x128x16_F32F16F16_SSILNSP_5MajorE1ELSR_1ELNSP_7ScaleInE1ELSS_1EEEEEENS4_6LayoutINS5_IJSC_SD_SD_EEENS5_IJSD_NSA_ILi0EEESX_EEEEENS5_IJNS4_10UnderscoreES10_S10_EEEEENS4_23SM90_TMA_LOAD_MULTICASTENS4_14ComposedLayoutINS4_7SwizzleILi3ELi4ELi3EEENS4_18smem_ptr_flag_bitsILi16EEENSV_INS5_IJSI_NSA_ILi8EEEEEENS5_IJSD_SI_EEEEEEEvNS4_8identityES13_S1D_vS1E_EENS_8epilogue10collective6detail29Sm90TmaWarpSpecializedAdapterINS1H_15DefaultEpilogueISK_NS5_IJlSD_lEEES1L_NS1G_6thread17LinearCombinationISK_Li1EffLNS1M_9ScaleType4KindE0ELNS_15FloatRoundStyleE2ESK_EENS1_15EpilogueDefaultEEEEEvvEEEEvNT_6ParamsE)
        /*020c*/ 	.short	0x0210
        /*020e*/ 	.short	0x0470


	//----- nvinfo : EIATTR_SW_WAR
	.align		4
.L_43:
        /*0210*/ 	.byte	0x04, 0x36
        /*0212*/ 	.short	(.L_45 - .L_44)
.L_44:
        /*0214*/ 	.word	0x00000008
.L_45:


//--------------------- .nv.callgraph             --------------------------
	.section	.nv.callgraph,"",@"SHT_CUDA_CALLGRAPH"
	.align	4
	.sectionentsize	8
	.align		4
        /*0000*/ 	.word	0x00000000
	.align		4
        /*0004*/ 	.word	0xffffffff
	.align		4
        /*0008*/ 	.word	index@(_ZN7cutlass13device_kernelINS_4gemm6kernel13GemmUniversalIN4cute5tupleIJiiiiEEENS1_10collective13CollectiveMmaINS1_34MainloopSm90TmaGmmaWarpSpecializedILi2ENS5_IJNS4_1CILi4EEENSA_ILi2EEENSA_ILi1EEEEEENS1_35KernelTmaWarpSpecializedCooperativeEEENS5_IJNSA_ILi128EEESH_NSA_ILi64EEEEEENS_6half_tENS5_IJSD_llEEESK_SL_NS4_8TiledMMAINS4_8MMA_AtomIJNS4_4SM904GMMA26MMA_64x128x16_F32F16F16_SSILNSP_5MajorE1ELSR_1ELNSP_7ScaleInE1ELSS_1EEEEEENS4_6LayoutINS5_IJSC_SD_SD_EEENS5_IJSD_NSA_ILi0EEESX_EEEEENS5_IJNS4_10UnderscoreES10_S10_EEEEENS4_23SM90_TMA_LOAD_MULTICASTENS4_14ComposedLayoutINS4_7SwizzleILi3ELi4ELi3EEENS4_18smem_ptr_flag_bitsILi16EEENSV_INS5_IJSI_NSA_ILi8EEEEEENS5_IJSD_SI_EEEEEEEvNS4_8identityES13_S1D_vS1E_EENS_8epilogue10collective6detail29Sm90TmaWarpSpecializedAdapterINS1H_15DefaultEpilogueISK_NS5_IJlSD_lEEES1L_NS1G_6thread17LinearCombinationISK_Li1EffLNS1M_9ScaleType4KindE0ELNS_15FloatRoundStyleE2ESK_EENS1_15EpilogueDefaultEEEEEvvEEEEvNT_6ParamsE)
	.align		4
        /*000c*/ 	.word	index@(__assertfail)
	.align		4
        /*0010*/ 	.word	0x00000000
	.align		4
        /*0014*/ 	.word	0xfffffffe
	.align		4
        /*0018*/ 	.word	0x00000000
	.align		4
        /*001c*/ 	.word	0xfffffffd
	.align		4
        /*0020*/ 	.word	0x00000000
	.align		4
        /*0024*/ 	.word	0xfffffffc


//--------------------- .nv.constant4             --------------------------
	.section	.nv.constant4,"a",@progbits
	.align	8
	.align		8
.nv.constant4:
        /*0000*/ 	.dword	__assertfail
	.align		8
        /*0008*/ 	.dword	__unnamed_1
	.align		8
        /*0010*/ 	.dword	_ZN40_INTERNAL_79addee8_4_k_cu_37f3d631_266914cuda3std3__45__cpo5beginE
	.align		8
        /*0018*/ 	.dword	_ZN40_INTERNAL_79addee8_4_k_cu_37f3d631_266914cuda3std3__45__cpo3endE
	.align		8
        /*0020*/ 	.dword	_ZN40_INTERNAL_79addee8_4_k_cu_37f3d631_266914cuda3std3__45__cpo6cbeginE
	.align		8
        /*0028*/ 	.dword	_ZN40_INTERNAL_79addee8_4_k_cu_37f3d631_266914cuda3std3__45__cpo4cendE
	.align		8
        /*0030*/ 	.dword	_ZN40_INTERNAL_79addee8_4_k_cu_37f3d631_266914cuda3std3__442_GLOBAL__N__79addee8_4_k_cu_37f3d631_266916ignoreE
	.align		8
        /*0038*/ 	.dword	_ZN40_INTERNAL_79addee8_4_k_cu_37f3d631_266914cuda3std3__419piecewise_constructE
	.align		8
        /*0040*/ 	.dword	_ZN40_INTERNAL_79addee8_4_k_cu_37f3d631_266914cuda3std3__48in_placeE
	.align		8
        /*0048*/ 	.dword	_ZN40_INTERNAL_79addee8_4_k_cu_37f3d631_266914cuda3std6ranges3__45__cpo4swapE
	.align		8
        /*0050*/ 	.dword	_ZN40_INTERNAL_79addee8_4_k_cu_37f3d631_266914cuda3std6ranges3__45__cpo9iter_moveE
	.align		8
        /*0058*/ 	.dword	_ZN40_INTERNAL_79addee8_4_k_cu_37f3d631_266914cute7productE
	.align		8
        /*0060*/ 	.dword	_ZN40_INTERNAL_79addee8_4_k_cu_37f3d631_266914cute1_E
	.align		8
        /*0068*/ 	.dword	$str$22
	.align		8
        /*0070*/ 	.dword	$str$23


//--------------------- .text._ZN7cutlass13device_kernelINS_4gemm6kernel13GemmUniversalIN4cute5tupleIJiiiiEEENS1_10collective13CollectiveMmaINS1_34MainloopSm90TmaGmmaWarpSpecializedILi2ENS5_IJNS4_1CILi4EEENSA_ILi2EEENSA_ILi1EEEEEENS1_35KernelTmaWarpSpecializedCooperativeEEENS5_IJNSA_ILi128EEESH_NSA_ILi64EEEEEENS_6half_tENS5_IJSD_llEEESK_SL_NS4_8TiledMMAINS4_8MMA_AtomIJNS4_4SM904GMMA26MMA_64x128x16_F32F16F16_SSILNSP_5MajorE1ELSR_1ELNSP_7ScaleInE1ELSS_1EEEEEENS4_6LayoutINS5_IJSC_SD_SD_EEENS5_IJSD_NSA_ILi0EEESX_EEEEENS5_IJNS4_10UnderscoreES10_S10_EEEEENS4_23SM90_TMA_LOAD_MULTICASTENS4_14ComposedLayoutINS4_7SwizzleILi3ELi4ELi3EEENS4_18smem_ptr_flag_bitsILi16EEENSV_INS5_IJSI_NSA_ILi8EEEEEENS5_IJSD_SI_EEEEEEEvNS4_8identityES13_S1D_vS1E_EENS_8epilogue10collective6detail29Sm90TmaWarpSpecializedAdapterINS1H_15DefaultEpilogueISK_NS5_IJlSD_lEEES1L_NS1G_6thread17LinearCombinationISK_Li1EffLNS1M_9ScaleType4KindE0ELNS_15FloatRoundStyleE2ESK_EENS1_15EpilogueDefaultEEEEEvvEEEEvNT_6ParamsE --------------------------
	.section	.text._ZN7cutlass13device_kernelINS_4gemm6kernel13GemmUniversalIN4cute5tupleIJiiiiEEENS1_10collective13CollectiveMmaINS1_34MainloopSm90TmaGmmaWarpSpecializedILi2ENS5_IJNS4_1CILi4EEENSA_ILi2EEENSA_ILi1EEEEEENS1_35KernelTmaWarpSpecializedCooperativeEEENS5_IJNSA_ILi128EEESH_NSA_ILi64EEEEEENS_6half_tENS5_IJSD_llEEESK_SL_NS4_8TiledMMAINS4_8MMA_AtomIJNS4_4SM904GMMA26MMA_64x128x16_F32F16F16_SSILNSP_5MajorE1ELSR_1ELNSP_7ScaleInE1ELSS_1EEEEEENS4_6LayoutINS5_IJSC_SD_SD_EEENS5_IJSD_NSA_ILi0EEESX_EEEEENS5_IJNS4_10UnderscoreES10_S10_EEEEENS4_23SM90_TMA_LOAD_MULTICASTENS4_14ComposedLayoutINS4_7SwizzleILi3ELi4ELi3EEENS4_18smem_ptr_flag_bitsILi16EEENSV_INS5_IJSI_NSA_ILi8EEEEEENS5_IJSD_SI_EEEEEEEvNS4_8identityES13_S1D_vS1E_EENS_8epilogue10collective6detail29Sm90TmaWarpSpecializedAdapterINS1H_15DefaultEpilogueISK_NS5_IJlSD_lEEES1L_NS1G_6thread17LinearCombinationISK_Li1EffLNS1M_9ScaleType4KindE0ELNS_15FloatRoundStyleE2ESK_EENS1_15EpilogueDefaultEEEEEvvEEEEvNT_6ParamsE,"ax",@progbits
	.align	128
.text._ZN7cutlass13device_kernelINS_4gemm6kernel13GemmUniversalIN4cute5tupleIJiiiiEEENS1_10collective13CollectiveMmaINS1_34MainloopSm90TmaGmmaWarpSpecializedILi2ENS5_IJNS4_1CILi4EEENSA_ILi2EEENSA_ILi1EEEEEENS1_35KernelTmaWarpSpecializedCooperativeEEENS5_IJNSA_ILi128EEESH_NSA_ILi64EEEEEENS_6half_tENS5_IJSD_llEEESK_SL_NS4_8TiledMMAINS4_8MMA_AtomIJNS4_4SM904GMMA26MMA_64x128x16_F32F16F16_SSILNSP_5MajorE1ELSR_1ELNSP_7ScaleInE1ELSS_1EEEEEENS4_6LayoutINS5_IJSC_SD_SD_EEENS5_IJSD_NSA_ILi0EEESX_EEEEENS5_IJNS4_10UnderscoreES10_S10_EEEEENS4_23SM90_TMA_LOAD_MULTICASTENS4_14ComposedLayoutINS4_7SwizzleILi3ELi4ELi3EEENS4_18smem_ptr_flag_bitsILi16EEENSV_INS5_IJSI_NSA_ILi8EEEEEENS5_IJSD_SI_EEEEEEEvNS4_8identityES13_S1D_vS1E_EENS_8epilogue10collective6detail29Sm90TmaWarpSpecializedAdapterINS1H_15DefaultEpilogueISK_NS5_IJlSD_lEEES1L_NS1G_6thread17LinearCombinationISK_Li1EffLNS1M_9ScaleType4KindE0ELNS_15FloatRoundStyleE2ESK_EENS1_15EpilogueDefaultEEEEEvvEEEEvNT_6ParamsE:
        .type           _ZN7cutlass13device_kernelINS_4gemm6kernel13GemmUniversalIN4cute5tupleIJiiiiEEENS1_10collective13CollectiveMmaINS1_34MainloopSm90TmaGmmaWarpSpecializedILi2ENS5_IJNS4_1CILi4EEENSA_ILi2EEENSA_ILi1EEEEEENS1_35KernelTmaWarpSpecializedCooperativeEEENS5_IJNSA_ILi128EEESH_NSA_ILi64EEEEEENS_6half_tENS5_IJSD_llEEESK_SL_NS4_8TiledMMAINS4_8MMA_AtomIJNS4_4SM904GMMA26MMA_64x128x16_F32F16F16_SSILNSP_5MajorE1ELSR_1ELNSP_7ScaleInE1ELSS_1EEEEEENS4_6LayoutINS5_IJSC_SD_SD_EEENS5_IJSD_NSA_ILi0EEESX_EEEEENS5_IJNS4_10UnderscoreES10_S10_EEEEENS4_23SM90_TMA_LOAD_MULTICASTENS4_14ComposedLayoutINS4_7SwizzleILi3ELi4ELi3EEENS4_18smem_ptr_flag_bitsILi16EEENSV_INS5_IJSI_NSA_ILi8EEEEEENS5_IJSD_SI_EEEEEEEvNS4_8identityES13_S1D_vS1E_EENS_8epilogue10collective6detail29Sm90TmaWarpSpecializedAdapterINS1H_15DefaultEpilogueISK_NS5_IJlSD_lEEES1L_NS1G_6thread17LinearCombinationISK_Li1EffLNS1M_9ScaleType4KindE0ELNS_15FloatRoundStyleE2ESK_EENS1_15EpilogueDefaultEEEEEvvEEEEvNT_6ParamsE,@function
        .size           _ZN7cutlass13device_kernelINS_4gemm6kernel13GemmUniversalIN4cute5tupleIJiiiiEEENS1_10collective13CollectiveMmaINS1_34MainloopSm90TmaGmmaWarpSpecializedILi2ENS5_IJNS4_1CILi4EEENSA_ILi2EEENSA_ILi1EEEEEENS1_35KernelTmaWarpSpecializedCooperativeEEENS5_IJNSA_ILi128EEESH_NSA_ILi64EEEEEENS_6half_tENS5_IJSD_llEEESK_SL_NS4_8TiledMMAINS4_8MMA_AtomIJNS4_4SM904GMMA26MMA_64x128x16_F32F16F16_SSILNSP_5MajorE1ELSR_1ELNSP_7ScaleInE1ELSS_1EEEEEENS4_6LayoutINS5_IJSC_SD_SD_EEENS5_IJSD_NSA_ILi0EEESX_EEEEENS5_IJNS4_10UnderscoreES10_S10_EEEEENS4_23SM90_TMA_LOAD_MULTICASTENS4_14ComposedLayoutINS4_7SwizzleILi3ELi4ELi3EEENS4_18smem_ptr_flag_bitsILi16EEENSV_INS5_IJSI_NSA_ILi8EEEEEENS5_IJSD_SI_EEEEEEEvNS4_8identityES13_S1D_vS1E_EENS_8epilogue10collective6detail29Sm90TmaWarpSpecializedAdapterINS1H_15DefaultEpilogueISK_NS5_IJlSD_lEEES1L_NS1G_6thread17LinearCombinationISK_Li1EffLNS1M_9ScaleType4KindE0ELNS_15FloatRoundStyleE2ESK_EENS1_15EpilogueDefaultEEEEEvvEEEEvNT_6ParamsE,(.L_x_193 - _ZN7cutlass13device_kernelINS_4gemm6kernel13GemmUniversalIN4cute5tupleIJiiiiEEENS1_10collective13CollectiveMmaINS1_34MainloopSm90TmaGmmaWarpSpecializedILi2ENS5_IJNS4_1CILi4EEENSA_ILi2EEENSA_ILi1EEEEEENS1_35KernelTmaWarpSpecializedCooperativeEEENS5_IJNSA_ILi128EEESH_NSA_ILi64EEEEEENS_6half_tENS5_IJSD_llEEESK_SL_NS4_8TiledMMAINS4_8MMA_AtomIJNS4_4SM904GMMA26MMA_64x128x16_F32F16F16_SSILNSP_5MajorE1ELSR_1ELNSP_7ScaleInE1ELSS_1EEEEEENS4_6LayoutINS5_IJSC_SD_SD_EEENS5_IJSD_NSA_ILi0EEESX_EEEEENS5_IJNS4_10UnderscoreES10_S10_EEEEENS4_23SM90_TMA_LOAD_MULTICASTENS4_14ComposedLayoutINS4_7SwizzleILi3ELi4ELi3EEENS4_18smem_ptr_flag_bitsILi16EEENSV_INS5_IJSI_NSA_ILi8EEEEEENS5_IJSD_SI_EEEEEEEvNS4_8identityES13_S1D_vS1E_EENS_8epilogue10collective6detail29Sm90TmaWarpSpecializedAdapterINS1H_15DefaultEpilogueISK_NS5_IJlSD_lEEES1L_NS1G_6thread17LinearCombinationISK_Li1EffLNS1M_9ScaleType4KindE0ELNS_15FloatRoundStyleE2ESK_EENS1_15EpilogueDefaultEEEEEvvEEEEvNT_6ParamsE)
        .other          _ZN7cutlass13device_kernelINS_4gemm6kernel13GemmUniversalIN4cute5tupleIJiiiiEEENS1_10collective13CollectiveMmaINS1_34MainloopSm90TmaGmmaWarpSpecializedILi2ENS5_IJNS4_1CILi4EEENSA_ILi2EEENSA_ILi1EEEEEENS1_35KernelTmaWarpSpecializedCooperativeEEENS5_IJNSA_ILi128EEESH_NSA_ILi64EEEEEENS_6half_tENS5_IJSD_llEEESK_SL_NS4_8TiledMMAINS4_8MMA_AtomIJNS4_4SM904GMMA26MMA_64x128x16_F32F16F16_SSILNSP_5MajorE1ELSR_1ELNSP_7ScaleInE1ELSS_1EEEEEENS4_6LayoutINS5_IJSC_SD_SD_EEENS5_IJSD_NSA_ILi0EEESX_EEEEENS5_IJNS4_10UnderscoreES10_S10_EEEEENS4_23SM90_TMA_LOAD_MULTICASTENS4_14ComposedLayoutINS4_7SwizzleILi3ELi4ELi3EEENS4_18smem_ptr_flag_bitsILi16EEENSV_INS5_IJSI_NSA_ILi8EEEEEENS5_IJSD_SI_EEEEEEEvNS4_8identityES13_S1D_vS1E_EENS_8epilogue10collective6detail29Sm90TmaWarpSpecializedAdapterINS1H_15DefaultEpilogueISK_NS5_IJlSD_lEEES1L_NS1G_6thread17LinearCombinationISK_Li1EffLNS1M_9ScaleType4KindE0ELNS_15FloatRoundStyleE2ESK_EENS1_15EpilogueDefaultEEEEEvvEEEEvNT_6ParamsE,@"STO_CUDA_ENTRY STV_DEFAULT"
_ZN7cutlass13device_kernelINS_4gemm6kernel13GemmUniversalIN4cute5tupleIJiiiiEEENS1_10collective13CollectiveMmaINS1_34MainloopSm90TmaGmmaWarpSpecializedILi2ENS5_IJNS4_1CILi4EEENSA_ILi2EEENSA_ILi1EEEEEENS1_35KernelTmaWarpSpecializedCooperativeEEENS5_IJNSA_ILi128EEESH_NSA_ILi64EEEEEENS_6half_tENS5_IJSD_llEEESK_SL_NS4_8TiledMMAINS4_8MMA_AtomIJNS4_4SM904GMMA26MMA_64x128x16_F32F16F16_SSILNSP_5MajorE1ELSR_1ELNSP_7ScaleInE1ELSS_1EEEEEENS4_6LayoutINS5_IJSC_SD_SD_EEENS5_IJSD_NSA_ILi0EEESX_EEEEENS5_IJNS4_10UnderscoreES10_S10_EEEEENS4_23SM90_TMA_LOAD_MULTICASTENS4_14ComposedLayoutINS4_7SwizzleILi3ELi4ELi3EEENS4_18smem_ptr_flag_bitsILi16EEENSV_INS5_IJSI_NSA_ILi8EEEEEENS5_IJSD_SI_EEEEEEEvNS4_8identityES13_S1D_vS1E_EENS_8epilogue10collective6detail29Sm90TmaWarpSpecializedAdapterINS1H_15DefaultEpilogueISK_NS5_IJlSD_lEEES1L_NS1G_6thread17LinearCombinationISK_Li1EffLNS1M_9ScaleType4KindE0ELNS_15FloatRoundStyleE2ESK_EENS1_15EpilogueDefaultEEEEEvvEEEEvNT_6ParamsE:
[----:B------:R-:W0:Y:S01]  /*0000*/  LDC R1, c[0x0][0x28] ;  /* 0x00000a00ff017b82 */ /* 0x000e220000000800 */
[----:B------:R-:W1:Y:S01]  /*0010*/  S2R R95, SR_TID.X ;  /* 0x00000000005f7919 */ /* 0x000e620000002100 */
[----:B------:R-:W-:Y:S01]  /*0020*/  ELECT P0, URZ, PT ;  /* 0x00000000003f782f */ /* 0x000fe20003800000 */
[----:B------:R-:W-:Y:S01]  /*0030*/  BSSY B0, `(.L_x_0) ;  /* 0x000000f000007945 */ /* 0x000fe20003800000 */
[--C-:B-1----:R-:W-:Y:S02]  /*0040*/  SHF.R.U32.HI R0, RZ, 0x5, R95.reuse ;  /* 0x00000005ff007819 */ /* 0x102fe4000001165f */
[----:B------:R-:W-:-:S03]  /*0050*/  SHF.R.U32.HI R6, RZ, 0x7, R95 ;  /* 0x00000007ff067819 */ /* 0x000fc6000001165f */
[----:B------:R-:W1:Y:S04]  /*0060*/  SHFL.IDX PT, R2, R0, RZ, 0x1f ;  /* 0x00001fff00027589 */ /* 0x000e6800000e0000 */
[----:B------:R2:W3:Y:S01]  /*0070*/  SHFL.IDX PT, R5, R6, RZ, 0x1f ;  /* 0x00001fff06057589 */ /* 0x0004e200000e0000 */
[----:B-1----:R-:W-:-:S13]  /*0080*/  ISETP.NE.OR P0, PT, R2, RZ, !P0 ;  /* 0x000000ff0200720c */ /* 0x002fda0004705670 */
[----:B0-23--:R-:W-:Y:S05]  /*0090*/  @P0 BRA `(.L_x_1) ;  /* 0x0000000000200947 */ /* 0x00dfea0003800000 */
[----:B------:R-:W-:Y:S02]  /*00a0*/  ULDC.64 UR4, c[0x0][0x198] ;  /* 0x0000660000047ab9 */ /* 0x000fe40000000a00 */
[----:B------:R-:W-:Y:S02]  /*00b0*/  UIADD3 UR6, UP0, UR4, 0xf0, URZ ;  /* 0x000000f004067890 */ /* 0x000fe4000ff1e03f */
[----:B------:R-:W-:Y:S02]  /*00c0*/  UIADD3 UR4, UP1, UR4, 0x1f0, URZ ;  /* 0x000001f004047890 */ /* 0x000fe4000ff3e03f */
[----:B------:R-:W-:Y:S02]  /*00d0*/  UIADD3.X UR7, URZ, UR5, URZ, UP0, !UPT ;  /* 0x000000053f077290 */ /* 0x000fe400087fe43f */
[----:B------:R-:W-:-:S07]  /*00e0*/  UIADD3.X UR5, URZ, UR5, URZ, UP1, !UPT ;  /* 0x000000053f057290 */ /* 0x000fce0008ffe43f */
[----:B------:R0:W-:Y:S02]  /*00f0*/  UTMACCTL.PF [UR6] ;  /* 0x00000000060079b9 */ /* 0x0001e40008040000 */
[----:B------:R0:W-:Y:S02]  /*0100*/  UTMACCTL.PF [UR4] ;  /* 0x00000000040079b9 */ /* 0x0001e40008040000 */
[----:B0-----:R-:W-:Y:S01]  /*0110*/  NOP ;  /* 0x0000000000007918 */ /* 0x001fe20000000000 */
.L_x_1:
[----:B------:R-:W-:Y:S05]  /*0120*/  BSYNC B0 ;  /* 0x0000000000007941 */ /* 0x000fea0003800000 */
.L_x_0:
[----:B------:R-:W0:Y:S01]  /*0130*/  SHFL.IDX PT, R3, R0, RZ, 0x1f ;  /* 0x00001fff00037589 */ /* 0x000e2200000e0000 */
[----:B------:R-:W-:-:S04]  /*0140*/  SHF.R.S32.HI R4, RZ, 0x1f, R95 ;  /* 0x0000001fff047819 */ /* 0x000fc8000001145f */
[----:B------:R-:W-:Y:S02]  /*0150*/  LEA.HI R4, R4, R95, RZ, 0x7 ;  /* 0x0000005f04047211 */ /* 0x000fe400078f38ff */
[----:B0-----:R-:W-:-:S13]  /*0160*/  ISETP.NE.AND P0, PT, R3, RZ, PT ;  /* 0x000000ff0300720c */ /* 0x001fda0003f05270 */
[----:B------:R-:W-:Y:S05]  /*0170*/  @P0 BRA `(.L_x_2) ;  /* 0x0000000000480947 */ /* 0x000fea0003800000 */
[----:B------:R-:W0:Y:S01]  /*0180*/  S2UR UR8, SR_CgaCtaId ;  /* 0x00000000000879c3 */ /* 0x000e220000008800 */
[----:B------:R-:W-:Y:S01]  /*0190*/  UMOV UR4, 0x400 ;  /* 0x0000040000047882 */ /* 0x000fe20000000000 */
[----:B------:R-:W-:Y:S01]  /*01a0*/  UMOV UR5, 0x1 ;  /* 0x0000000100057882 */ /* 0x000fe20000000000 */
[----:B------:R-:W-:Y:S01]  /*01b0*/  UMOV UR6, 0xa ;  /* 0x0000000a00067882 */ /* 0x000fe20000000000 */
[----:B------:R-:W-:Y:S01]  /*01c0*/  ELECT P0, URZ, PT ;  /* 0x00000000003f782f */ /* 0x000fe20003800000 */
[----:B------:R-:W-:-:S04]  /*01d0*/  UIADD3 UR6, -UR6, 0x100000, URZ ;  /* 0x0010000006067890 */ /* 0x000fc8000fffe13f */
[----:B------:R-:W-:Y:S02]  /*01e0*/  USHF.L.U32 UR7, UR6, 0xb, URZ ;  /* 0x0000000b06077899 */ /* 0x000fe4000800063f */
[----:B------:R-:W-:Y:S02]  /*01f0*/  USHF.L.U32 UR6, UR6, 0x1, URZ ;  /* 0x0000000106067899 */ /* 0x000fe4000800063f */
[----:B0-----:R-:W-:Y:S02]  /*0200*/  ULEA UR8, UR8, UR4, 0x18 ;  /* 0x0000000408087291 */ /* 0x001fe4000f8ec03f */
[----:B------:R-:W-:-:S04]  /*0210*/  UIADD3 UR4, -UR5, 0x100000, URZ ;  /* 0x0010000005047890 */ /* 0x000fc8000fffe13f */
[----:B------:R-:W-:Y:S02]  /*0220*/  USHF.L.U32 UR5, UR4, 0xb, URZ ;  /* 0x0000000b04057899 */ /* 0x000fe4000800063f */
[----:B------:R-:W-:Y:S01]  /*0230*/  USHF.L.U32 UR4, UR4, 0x1, URZ ;  /* 0x0000000104047899 */ /* 0x000fe2000800063f */
[----:B------:R-:W0:Y:S11]  /*0240*/  FENCE.VIEW.ASYNC.S ;  /* 0x00000000000073c6 */ /* 0x000e360000000000 */
[----:B0-----:R0:W1:Y:S01]  /*0250*/  SYNCS.EXCH.64 URZ, [UR8], UR4 ;  /* 0x00000004083f75b2 */ /* 0x0010620008000100 */
[----:B------:R0:W2:Y:S01]  /*0260*/  SYNCS.EXCH.64 URZ, [UR8+0x10], UR6 ;  /* 0x00001006083f75b2 */ /* 0x0000a20008000100 */
[----:B------:R0:W3:Y:S01]  /*0270*/  SYNCS.EXCH.64 URZ, [UR8+0x8], UR4 ;  /* 0x00000804083f75b2 */ /* 0x0000e20008000100 */
[----:B------:R0:W4:Y:S01]  /*0280*/  SYNCS.EXCH.64 URZ, [UR8+0x18], UR6 ;  /* 0x00001806083f75b2 */ /* 0x0001220008000100 */
[----:B------:R-:W-:Y:S01]  /*0290*/  NOP ;  /* 0x0000000000007918 */ /* 0x000fe20000000000 */
.L_x_2:
[----:B0-----:R-:W0:Y:S01]  /*02a0*/  S2UR UR8, SR_CTAID.X ;  /* 0x00000000000879c3 */ /* 0x001e220000002500 */
[----:B------:R-:W-:Y:S01]  /*02b0*/  LOP3.LUT R4, R4, 0xffffff80, RZ, 0xc0, !PT ;  /* 0xffffff8004047812 */ /* 0x000fe200078ec0ff */
[----:B------:R-:W5:Y:S01]  /*02c0*/  SHFL.IDX PT, R0, R0, RZ, 0x1f ;  /* 0x00001fff00007589 */ /* 0x000f6200000e0000 */
[----:B------:R-:W-:Y:S01]  /*02d0*/  SHF.R.S32.HI R12, RZ, 0x1f, R3 ;  /* 0x0000001fff0c7819 */ /* 0x000fe20000011403 */
[----:B------:R-:W-:Y:S01]  /*02e0*/  ULDC UR4, c[0x0][0x150] ;  /* 0x0000540000047ab9 */ /* 0x000fe20000000800 */
[----:B------:R-:W-:Y:S01]  /*02f0*/  ELECT P0, URZ, PT ;  /* 0x00000000003f782f */ /* 0x000fe20003800000 */
[----:B------:R-:W-:Y:S01]  /*0300*/  IMAD.IADD R8, R95, 0x1, -R4 ;  /* 0x000000015f087824 */ /* 0x000fe200078e0a04 */
[----:B------:R-:W-:Y:S01]  /*0310*/  LEA.HI R12, R12, R3, RZ, 0x2 ;  /* 0x000000030c0c7211 */ /* 0x000fe200078f10ff */
[----:B------:R-:W1:Y:S01]  /*0320*/  S2R R4, SR_CTAID.Y ;  /* 0x0000000000047919 */ /* 0x000e620000002600 */
[----:B------:R-:W2:Y:S01]  /*0330*/  LDC R11, c[0x0][0x144] ;  /* 0x00005100ff0b7b82 */ /* 0x000ea20000000800 */
[----:B------:R-:W-:Y:S01]  /*0340*/  NOP ;  /* 0x0000000000007918 */ /* 0x000fe20000000000 */
[----:B------:R-:W-:Y:S01]  /*0350*/  SHF.R.S32.HI R7, RZ, 0x1f, R8 ;  /* 0x0000001fff077819 */ /* 0x000fe20000011408 */
[----:B------:R-:W-:Y:S01]  /*0360*/  NOP ;  /* 0x0000000000007918 */ /* 0x000fe20000000000 */
[----:B------:R-:W-:Y:S01]  /*0370*/  LOP3.LUT R12, R12, 0x3ffffffc, RZ, 0xc0, !PT ;  /* 0x3ffffffc0c0c7812 */ /* 0x000fe200078ec0ff */
[----:B------:R-:W-:Y:S01]  /*0380*/  IMAD.MOV.U32 R22, RZ, RZ, 0x1 ;  /* 0x00000001ff167424 */ /* 0x000fe200078e00ff */
[----:B------:R-:W-:-:S02]  /*0390*/  LEA.HI R7, R7, R8, RZ, 0x3 ;  /* 0x0000000807077211 */ /* 0x000fc400078f18ff */
[----:B------:R-:W-:Y:S01]  /*03a0*/  ISETP.NE.AND P3, PT, R5, RZ, PT ;  /* 0x000000ff0500720c */ /* 0x000fe20003f65270 */
[----:B------:R-:W-:Y:S01]  /*03b0*/  IMAD.IADD R3, R3, 0x1, -R12 ;  /* 0x0000000103037824 */ /* 0x000fe200078e0a0c */
[--C-:B------:R-:W-:Y:S01]  /*03c0*/  SHF.R.S32.HI R9, RZ, 0x3, R7.reuse ;  /* 0x00000003ff097819 */ /* 0x100fe20000011407 */
[----:B------:R-:W3:Y:S01]  /*03d0*/  LDC R12, c[0x0][0x140] ;  /* 0x00005000ff0c7b82 */ /* 0x000ee20000000800 */
[----:B------:R-:W-:Y:S02]  /*03e0*/  SHF.R.S32.HI R10, RZ, 0x1f, R7 ;  /* 0x0000001fff0a7819 */ /* 0x000fe40000011407 */
[----:B0-----:R-:W-:Y:S02]  /*03f0*/  I2FP.F32.U32 R7, UR8 ;  /* 0x0000000800077c45 */ /* 0x001fe40008201000 */
[----:B------:R-:W-:Y:S02]  /*0400*/  LEA.HI R10, R10, R9, RZ, 0x2 ;  /* 0x000000090a0a7211 */ /* 0x000fe400078f10ff */
[----:B-----5:R-:W-:Y:S01]  /*0410*/  ISETP.NE.OR P0, PT, R0, RZ, !P0 ;  /* 0x000000ff0000720c */ /* 0x020fe20004705670 */
[----:B------:R-:W-:Y:S01]  /*0420*/  FMUL R7, R7, UR4 ;  /* 0x0000000407077c20 */ /* 0x000fe20008400000 */
[----:B------:R-:W-:Y:S01]  /*0430*/  LOP3.LUT R10, R10, 0xfffffffc, RZ, 0xc0, !PT ;  /* 0xfffffffc0a0a7812 */ /* 0x000fe200078ec0ff */
[----:B------:R-:W-:-:S04]  /*0440*/  ULDC UR4, c[0x0][0x154] ;  /* 0x0000550000047ab9 */ /* 0x000fc80000000800 */
[----:B------:R-:W0:Y:S01]  /*0450*/  F2I.U32.TRUNC.NTZ R7, R7 ;  /* 0x0000000700077305 */ /* 0x000e22000020f000 */
[----:B------:R-:W-:-:S04]  /*0460*/  IMAD.IADD R10, R9, 0x1, -R10 ;  /* 0x00000001090a7824 */ /* 0x000fc800078e0a0a */
[----:B------:R-:W-:Y:S01]  /*0470*/  IMAD R10, R3, 0x4, R10 ;  /* 0x00000004030a7824 */ /* 0x000fe200078e020a */
[----:B------:R-:W-:Y:S01]  /*0480*/  VOTEU.ALL UP0, P0 ;  /* 0x00000000003f7886 */ /* 0x000fe20000000000 */
[----:B------:R-:W-:Y:S02]  /*0490*/  VOTEU.ALL UP1, P0 ;  /* 0x00000000003f7886 */ /* 0x000fe40000020000 */
[----:B------:R-:W-:Y:S01]  /*04a0*/  IMAD.SHL.U32 R19, R10, 0x4, RZ ;  /* 0x000000040a137824 */ /* 0x000fe200078e00ff */
[----:B------:R-:W-:Y:S01]  /*04b0*/  SHF.R.S32.HI R3, RZ, 0x1f, R10 ;  /* 0x0000001fff037819 */ /* 0x000fe2000001140a */
[----:B------:R-:W5:Y:S01]  /*04c0*/  @!UP0 S2UR UR7, SR_CgaCtaId ;  /* 0x00000000000789c3 */ /* 0x000f620000008800 */
[----:B------:R-:W-:Y:S01]  /*04d0*/  @!UP0 UMOV UR6, 0x400 ;  /* 0x0000040000068882 */ /* 0x000fe20000000000 */
[----:B---3--:R-:W-:Y:S01]  /*04e0*/  ISETP.EQ.U32.AND P2, PT, R12, 0x1, PT ;  /* 0x000000010c00780c */ /* 0x008fe20003f42070 */
[----:B0-----:R-:W-:Y:S01]  /*04f0*/  IMAD.MOV R14, RZ, RZ, -R7 ;  /* 0x000000ffff0e7224 */ /* 0x001fe200078e0a07 */
[----:B------:R-:W-:-:S02]  /*0500*/  LEA.HI R0, R3, R10, RZ, 0x2 ;  /* 0x0000000a03007211 */ /* 0x000fc400078f10ff */
[----:B------:R-:W-:Y:S01]  /*0510*/  LOP3.LUT R19, R10, 0xc, R19, 0x78, !PT ;  /* 0x0000000c0a137812 */ /* 0x000fe200078e7813 */
[----:B--2---:R-:W-:Y:S01]  /*0520*/  IMAD R3, R11, R14, UR8 ;  /* 0x000000080b037e24 */ /* 0x004fe2000f8e020e */
[----:B------:R-:W-:Y:S01]  /*0530*/  LOP3.LUT R9, R0, 0xfffffffc, RZ, 0xc0, !PT ;  /* 0xfffffffc00097812 */ /* 0x000fe200078ec0ff */
[----:B------:R-:W0:Y:S01]  /*0540*/  LDC R7, c[0x0][0x148] ;  /* 0x00005200ff077b82 */ /* 0x000e220000000800 */
[----:B-1----:R-:W-:-:S03]  /*0550*/  I2FP.F32.U32 R11, R4 ;  /* 0x00000004000b7245 */ /* 0x002fc60000201000 */
[----:B------:R-:W-:Y:S01]  /*0560*/  IMAD.IADD R0, R10, 0x1, -R9 ;  /* 0x000000010a007824 */ /* 0x000fe200078e0a09 */
[----:B------:R-:W-:Y:S01]  /*0570*/  SHF.R.S32.HI R9, RZ, 0x1f, R2 ;  /* 0x0000001fff097819 */ /* 0x000fe20000011402 */
[----:B------:R-:W-:Y:S01]  /*0580*/  FMUL R11, R11, UR4 ;  /* 0x000000040b0b7c20 */ /* 0x000fe20008400000 */
[----:B------:R-:W-:Y:S01]  /*0590*/  UMOV UR4, 0x20 ;  /* 0x0000002000047882 */ /* 0x000fe20000000000 */
[----:B------:R-:W-:Y:S01]  /*05a0*/  VIADD R10, R5, 0xffffffff ;  /* 0xffffffff050a7836 */ /* 0x000fe20000000000 */
[----:B------:R-:W-:Y:S01]  /*05b0*/  ISETP.NE.AND P4, PT, R0, R3, PT ;  /* 0x000000030000720c */ /* 0x000fe20003f85270 */
[----:B------:R-:W-:-:S04]  /*05c0*/  @!UP0 UIADD3 UR4, -UR4, 0x100000, URZ ;  /* 0x0010000004048890 */ /* 0x000fc8000fffe13f */
[----:B------:R-:W-:Y:S02]  /*05d0*/  @!UP0 USHF.L.U32 UR5, UR4, 0xb, URZ ;  /* 0x0000000b04058899 */ /* 0x000fe4000800063f */
[----:B------:R-:W-:Y:S01]  /*05e0*/  @!UP0 USHF.L.U32 UR4, UR4, 0x1, URZ ;  /* 0x0000000104048899 */ /* 0x000fe2000800063f */
[----:B------:R-:W-:Y:S01]  /*05f0*/  LEA.HI R9, R9, R2, RZ, 0x2 ;  /* 0x0000000209097211 */ /* 0x000fe200078f10ff */
[----:B------:R-:W1:Y:S01]  /*0600*/  F2I.U32.TRUNC.NTZ R11, R11 ;  /* 0x0000000b000b7305 */ /* 0x000e62000020f000 */
[----:B------:R-:W-:Y:S01]  /*0610*/  ISETP.GE.U32.AND P6, PT, R10, 0x2, PT ;  /* 0x000000020a00780c */ /* 0x000fe20003fc6070 */
[----:B-----5:R-:W-:Y:S01]  /*0620*/  @!UP0 ULEA UR6, UR7, UR6, 0x18 ;  /* 0x0000000607068291 */ /* 0x020fe2000f8ec03f */
[----:B------:R-:W-:Y:S01]  /*0630*/  LOP3.LUT R9, R9, 0xfffffffc, RZ, 0xc0, !PT ;  /* 0xfffffffc09097812 */ /* 0x000fe200078ec0ff */
[----:B------:R-:W-:Y:S01]  /*0640*/  VOTEU.ALL UP0, P0 ;  /* 0x00000000003f7886 */ /* 0x000fe20000000000 */
[----:B------:R-:W-:-:S03]  /*0650*/  LOP3.LUT P0, RZ, R8, 0x7, RZ, 0xc0, !PT ;  /* 0x0000000708ff7812 */ /* 0x000fc6000780c0ff */
[----:B------:R-:W-:Y:S01]  /*0660*/  IMAD.IADD R0, R2, 0x1, -R9 ;  /* 0x0000000102007824 */ /* 0x000fe200078e0a09 */
[----:B------:R-:W-:Y:S02]  /*0670*/  ISETP.LT.U32.AND P0, PT, R19, 0x8, !P0 ;  /* 0x000000081300780c */ /* 0x000fe40004701070 */
[----:B------:R-:W-:Y:S02]  /*0680*/  @P4 SHF.R.S32.HI R2, RZ, 0x1f, R19 ;  /* 0x0000001fff024819 */ /* 0x000fe40000011413 */
[----:B------:R-:W-:Y:S01]  /*0690*/  ISETP.NE.AND P1, PT, R0, 0x3, PT ;  /* 0x000000030000780c */ /* 0x000fe20003f25270 */
[----:B------:R-:W2:Y:S02]  /*06a0*/  FENCE.VIEW.ASYNC.S ;  /* 0x00000000000073c6 */ /* 0x000ea40000000000 */
[----:B--2---:R2:W3:Y:S01]  /*06b0*/  @!UP0 SYNCS.EXCH.64 URZ, [UR6+0x30], UR4 ;  /* 0x00003004063f85b2 */ /* 0x0044e20008000100 */
[----:B-1----:R-:W-:Y:S01]  /*06c0*/  IMAD.MOV R20, RZ, RZ, -R11 ;  /* 0x000000ffff147224 */ /* 0x002fe200078e0a0b */
[----:B------:R-:W-:-:S02]  /*06d0*/  @P4 LEA.HI R2, R2, R19, RZ, 0x2 ;  /* 0x0000001302024211 */ /* 0x000fc400078f10ff */
[----:B------:R-:W-:Y:S01]  /*06e0*/  ISETP.EQ.OR P1, PT, R0, RZ, !P1 ;  /* 0x000000ff0000720c */ /* 0x000fe20004f22670 */
[----:B0-----:R-:W-:Y:S01]  /*06f0*/  IMAD R9, R7, R20, R4 ;  /* 0x0000001407097224 */ /* 0x001fe200078e0204 */
[----:B------:R-:W-:Y:S02]  /*0700*/  @P4 SHF.R.S32.HI R2, RZ, 0x2, R2 ;  /* 0x00000002ff024819 */ /* 0x000fe40000011402 */
[----:B------:R-:W-:Y:S02]  /*0710*/  ISETP.EQ.AND P1, PT, R5, RZ, P1 ;  /* 0x000000ff0500720c */ /* 0x000fe40000f22270 */
[----:B------:R-:W-:Y:S02]  /*0720*/  @P4 ISETP.NE.AND P5, PT, R2, R9, PT ;  /* 0x000000090200420c */ /* 0x000fe40003fa5270 */
[----:B------:R-:W-:Y:S02]  /*0730*/  SEL R9, RZ, 0x1, !P0 ;  /* 0x00000001ff097807 */ /* 0x000fe40004000000 */
[----:B------:R-:W-:-:S02]  /*0740*/  @P4 SEL R22, RZ, 0x1, P5 ;  /* 0x00000001ff164807 */ /* 0x000fc40002800000 */
[----:B------:R-:W-:Y:S01]  /*0750*/  SEL R18, RZ, 0x1, !P1 ;  /* 0x00000001ff127807 */ /* 0x000fe20004800000 */
[----:B------:R2:W0:Y:S01]  /*0760*/  @!UP1 SYNCS.EXCH.64 URZ, [UR6+0x38], UR4 ;  /* 0x00003804063f95b2 */ /* 0x0004220008000100 */
[----:B------:R-:W-:Y:S01]  /*0770*/  LOP3.LUT R22, R22, R9, RZ, 0xc0, !PT ;  /* 0x0000000916167212 */ /* 0x000fe200078ec0ff */
[----:B------:R-:W-:Y:S01]  /*0780*/  NOP ;  /* 0x0000000000007918 */ /* 0x000fe20000000000 */
[----:B------:R-:W-:Y:S02]  /*0790*/  LOP3.LUT R11, R95, 0x7f, RZ, 0xc0, !PT ;  /* 0x0000007f5f0b7812 */ /* 0x000fe400078ec0ff */
[----:B------:R-:W-:Y:S01]  /*07a0*/  SEL R18, R18, 0x2, P6 ;  /* 0x0000000212127807 */ /* 0x000fe20003000000 */
[----:B--23--:R-:W-:Y:S06]  /*07b0*/  @!P2 BRA `(.L_x_3) ;  /* 0x000000000008a947 */ /* 0x00cfec0003800000 */
[----:B0---4-:R-:W-:Y:S01]  /*07c0*/  UCGABAR_ARV ;  /* 0x00000000000079c7 */ /* 0x011fe20008000000 */
[----:B------:R-:W-:Y:S05]  /*07d0*/  BRA `(.L_x_4) ;  /* 0x0000000000047947 */ /* 0x000fea0003800000 */
.L_x_3:
[----:B0---4-:R-:W-:Y:S01]  /*07e0*/  NOP ;  /* 0x0000000000007918 */ /* 0x011fe20000000000 */
.L_x_4:
[----:B------:R-:W0:Y:S01]  /*07f0*/  LDC R2, c[0x0][0x65c] ;  /* 0x00019700ff027b82 */ /* 0x000e220000000800 */
[----:B------:R-:W-:Y:S02]  /*0800*/  IMAD.U32 R8, RZ, RZ, UR8 ;  /* 0x00000008ff087e24 */ /* 0x000fe4000f8e00ff */
[----:B------:R-:W-:Y:S01]  /*0810*/  IMAD.MOV.U32 R9, RZ, RZ, RZ ;  /* 0x000000ffff097224 */ /* 0x000fe200078e00ff */
[----:B0-----:R-:W-:-:S04]  /*0820*/  ISETP.NE.AND P1, PT, R2, 0x1, PT ;  /* 0x000000010200780c */ /* 0x001fc80003f25270 */
[----:B------:R-:W-:-:S09]  /*0830*/  P2R R5, PR, RZ, 0x2 ;  /* 0x00000002ff057803 */ /* 0x000fd20000000000 */
[----:B------:R-:W0:Y:S01]  /*0840*/  @P1 LDC R17, c[0x0][0x10] ;  /* 0x00000400ff111b82 */ /* 0x000e220000000800 */
[----:B------:R-:W-:Y:S02]  /*0850*/  @P1 IMAD.MOV.U32 R5, RZ, RZ, RZ ;  /* 0x000000ffff051224 */ /* 0x000fe400078e00ff */
[----:B------:R-:W-:-:S05]  /*0860*/  @P1 IMAD.MOV.U32 R15, RZ, RZ, RZ ;  /* 0x000000ffff0f1224 */ /* 0x000fca00078e00ff */
[----:B------:R-:W1:Y:S01]  /*0870*/  @!P1 LDC R13, c[0x0][0xc] ;  /* 0x00000300ff0d9b82 */ /* 0x000e620000000800 */
[----:B------:R-:W-:Y:S01]  /*0880*/  ULDC UR4, c[0x0][0xc] ;  /* 0x0000030000047ab9 */ /* 0x000fe20000000800 */
[----:B------:R-:W-:Y:S01]  /*0890*/  ULDC UR5, c[0x0][0x10] ;  /* 0x0000040000057ab9 */ /* 0x000fe20000000800 */
[----:B------:R-:W-:Y:S01]  /*08a0*/  ULDC UR6, c[0x0][0x14] ;  /* 0x0000050000067ab9 */ /* 0x000fe20000000800 */
[----:B------:R-:W-:-:S04]  /*08b0*/  UIMAD.WIDE.U32 UR4, UR4, UR5, URZ ;  /* 0x00000005040472a5 */ /* 0x000fc8000f8e003f */
[----:B------:R-:W-:Y:S02]  /*08c0*/  UIMAD.WIDE.U32 UR38, UR4, UR6, URZ ;  /* 0x00000006042672a5 */ /* 0x000fe4000f8e003f */
[----:B------:R-:W-:-:S04]  /*08d0*/  UIMAD UR41, UR5, UR6, URZ ;  /* 0x00000006052972a4 */ /* 0x000fc8000f8e023f */
[----:B------:R-:W-:Y:S01]  /*08e0*/  UIADD3 UR41, UR39, UR41, URZ ;  /* 0x0000002927297290 */ /* 0x000fe2000fffe03f */
[----:B0-----:R-:W-:-:S04]  /*08f0*/  @P1 IMAD.WIDE.U32 R16, R17, UR8, R4 ;  /* 0x0000000811101c25 */ /* 0x001fc8000f8e0004 */
[----:B------:R-:W-:Y:S02]  /*0900*/  @P1 IMAD.IADD R17, R17, 0x1, R15 ;  /* 0x0000000111111824 */ /* 0x000fe400078e020f */
[----:B-1----:R-:W-:-:S04]  /*0910*/  @!P1 IMAD.WIDE.U32 R8, R4, R13, R8 ;  /* 0x0000000d04089225 */ /* 0x002fc800078e0008 */
[----:B------:R-:W-:Y:S02]  /*0920*/  @!P1 IMAD.MOV.U32 R16, RZ, RZ, R8 ;  /* 0x000000ffff109224 */ /* 0x000fe400078e0008 */
[----:B------:R-:W-:Y:S01]  /*0930*/  @!P1 IMAD.MOV.U32 R17, RZ, RZ, R9 ;  /* 0x000000ffff119224 */ /* 0x000fe200078e0009 */
[----:B------:R-:W-:Y:S06]  /*0940*/  @!P2 BRA `(.L_x_5) ;  /* 0x00000000000ca947 */ /* 0x000fec0003800000 */
[----:B------:R-:W-:Y:S01]  /*0950*/  UCGABAR_WAIT ;  /* 0x0000000000007dc7 */ /* 0x000fe20008000000 */
[----:B------:R-:W-:Y:S01]  /*0960*/  CCTL.IVALL ;  /* 0x00000000ff00798f */ /* 0x000fe20002000000 */
[----:B------:R-:W-:Y:S05]  /*0970*/  BRA `(.L_x_6) ;  /* 0x0000000000047947 */ /* 0x000fea0003800000 */
.L_x_5:
[----:B------:R-:W-:Y:S06]  /*0980*/  BAR.SYNC.DEFER_BLOCKING 0x0 ;  /* 0x0000000000007b1d */ /* 0x000fec0000010000 */
.L_x_6:
[----:B------:R-:W-:Y:S05]  /*0990*/  @!P3 BRA `(.L_x_7) ;  /* 0x0000005c0094b947 */ /* 0x000fea0003800000 */
[----:B------:R-:W-:-:S13]  /*09a0*/  ISETP.GT.U32.AND P0, PT, R10, 0x1, PT ;  /* 0x000000010a00780c */ /* 0x000fda0003f04070 */
[----:B------:R-:W-:Y:S05]  /*09b0*/  @P0 EXIT ;  /* 0x000000000000094d */ /* 0x000fea0003800000 */
[----:B------:R-:W-:Y:S01]  /*09c0*/  ULDC.64 UR4, c[0x0][0x650] ;  /* 0x0001940000047ab9 */ /* 0x000fe20000000a00 */
[----:B------:R-:W-:Y:S01]  /*09d0*/  PRMT R0, RZ, 0x7610, R0 ;  /* 0x00007610ff007816 */ /* 0x000fe20000000000 */
[----:B------:R-:W-:Y:S01]  /*09e0*/  IMAD.MOV.U32 R103, RZ, RZ, -0x1 ;  /* 0xffffffffff677424 */ /* 0x000fe200078e00ff */
[----:B------:R-:W-:Y:S01]  /*09f0*/  ISETP.GE.U32.AND P0, PT, R16, UR4, PT ;  /* 0x0000000410007c0c */ /* 0x000fe2000bf06070 */
[----:B------:R-:W-:Y:S02]  /*0a00*/  IMAD.MOV.U32 R100, RZ, RZ, -0x1 ;  /* 0xffffffffff647424 */ /* 0x000fe400078e00ff */
[----:B------:R-:W-:Y:S01]  /*0a10*/  IMAD.MOV.U32 R101, RZ, RZ, -0x1 ;  /* 0xffffffffff657424 */ /* 0x000fe200078e00ff */
[----:B------:R-:W-:-:S13]  /*0a20*/  ISETP.GE.U32.AND.EX P0, PT, R17, UR5, PT, P0 ;  /* 0x0000000511007c0c */ /* 0x000fda000bf06100 */
[----:B------:R-:W-:Y:S05]  /*0a30*/  @P0 BRA `(.L_x_8) ;  /* 0x0000000400280947 */ /* 0x000fea0003800000 */
[----:B------:R-:W0:Y:S01]  /*0a40*/  LDC.64 R24, c[0x0][0x628] ;  /* 0x00018a00ff187b82 */ /* 0x000e220000000a00 */
[----:B------:R-:W-:Y:S02]  /*0a50*/  IMAD.MOV.U32 R8, RZ, RZ, R16 ;  /* 0x000000ffff087224 */ /* 0x000fe400078e0010 */
[----:B------:R-:W-:-:S05]  /*0a60*/  IMAD.MOV.U32 R9, RZ, RZ, R17 ;  /* 0x000000ffff097224 */ /* 0x000fca00078e0011 */
[----:B------:R-:W1:Y:S08]  /*0a70*/  LDC R0, c[0x0][0x630] ;  /* 0x00018c00ff007b82 */ /* 0x000e700000000800 */
[----:B------:R-:W2:Y:S01]  /*0a80*/  LDC.64 R26, c[0x0][0x620] ;  /* 0x00018800ff1a7b82 */ /* 0x000ea20000000a00 */
[----:B0-----:R-:W-:-:S04]  /*0a90*/  ISETP.NE.U32.AND P0, PT, R24, RZ, PT ;  /* 0x000000ff1800720c */ /* 0x001fc80003f05070 */
[----:B------:R-:W-:-:S13]  /*0aa0*/  ISETP.NE.AND.EX P0, PT, R25, RZ, PT, P0 ;  /* 0x000000ff1900720c */ /* 0x000fda0003f05300 */
[----:B-12---:R-:W-:Y:S05]  /*0ab0*/  @!P0 BRA `(.L_x_9) ;  /* 0x0000000000288947 */ /* 0x006fea0003800000 */
[----:B------:R-:W0:Y:S02]  /*0ac0*/  LDC R15, c[0x0][0x634] ;  /* 0x00018d00ff0f7b82 */ /* 0x000e240000000800 */
[----:B0-----:R-:W-:-:S05]  /*0ad0*/  IADD3 R15, P0, R16, R15, RZ ;  /* 0x0000000f100f7210 */ /* 0x001fca0007f1e0ff */
[----:B------:R-:W-:-:S04]  /*0ae0*/  IMAD.X R21, RZ, RZ, R17, P0 ;  /* 0x000000ffff157224 */ /* 0x000fc800000e0611 */
[----:B------:R-:W-:-:S04]  /*0af0*/  IMAD.WIDE.U32 R8, R21, R24, RZ ;  /* 0x0000001815087225 */ /* 0x000fc800078e00ff */
[----:B------:R-:W-:-:S04]  /*0b00*/  IMAD.WIDE.U32 R12, P0, R15, R25, R8 ;  /* 0x000000190f0c7225 */ /* 0x000fc80007800008 */
[----:B------:R-:W-:-:S04]  /*0b10*/  IMAD.WIDE.U32 R8, R15, R24, RZ ;  /* 0x000000180f087225 */ /* 0x000fc800078e00ff */
[----:B------:R-:W-:Y:S01]  /*0b20*/  IMAD.X R15, RZ, RZ, RZ, P0 ;  /* 0x000000ffff0f7224 */ /* 0x000fe200000e06ff */
[----:B------:R-:W-:Y:S01]  /*0b30*/  IADD3 RZ, P0, R9, R12, RZ ;  /* 0x0000000c09ff7210 */ /* 0x000fe20007f1e0ff */
[----:B------:R-:W-:-:S04]  /*0b40*/  IMAD.MOV.U32 R14, RZ, RZ, R13 ;  /* 0x000000ffff0e7224 */ /* 0x000fc800078e000d */
[----:B------:R-:W-:-:S08]  /*0b50*/  IMAD.WIDE.U32.X R8, R21, R25, R14, P0 ;  /* 0x0000001915087225 */ /* 0x000fd000000e040e */
.L_x_9:
[----:B------:R-:W0:Y:S01]  /*0b60*/  LDC.64 R28, c[0x0][0x640] ;  /* 0x00019000ff1c7b82 */ /* 0x000e220000000a00 */
[--C-:B------:R-:W-:Y:S01]  /*0b70*/  SHF.R.U64 R101, R8, R0, R9.reuse ;  /* 0x0000000008657219 */ /* 0x100fe20000001209 */
[----:B------:R-:W-:Y:S01]  /*0b80*/  IMAD R20, R7, R20, R4 ;  /* 0x0000001407147224 */ /* 0x000fe200078e0204 */
[----:B------:R-:W-:Y:S02]  /*0b90*/  SHF.R.U32.HI R0, RZ, R0, R9 ;  /* 0x00000000ff007219 */ /* 0x000fe40000011609 */
[----:B------:R-:W-:-:S03]  /*0ba0*/  IADD3 R5, P0, RZ, -R101, RZ ;  /* 0x80000065ff057210 */ /* 0x000fc60007f1e0ff */
[----:B------:R-:W1:Y:S02]  /*0bb0*/  LDC R12, c[0x0][0x618] ;  /* 0x00018600ff0c7b82 */ /* 0x000e640000000800 */
[----:B------:R-:W-:-:S04]  /*0bc0*/  IMAD.X R9, RZ, RZ, ~R0, P0 ;  /* 0x000000ffff097224 */ /* 0x000fc800000e0e00 */
[-C--:B------:R-:W-:Y:S02]  /*0bd0*/  IMAD R0, R9, R26.reuse, RZ ;  /* 0x0000001a09007224 */ /* 0x080fe400078e02ff */
[----:B------:R-:W2:Y:S01]  /*0be0*/  LDC R14, c[0x0][0x608] ;  /* 0x00018200ff0e7b82 */ /* 0x000ea20000000800 */
[----:B------:R-:W-:-:S04]  /*0bf0*/  IMAD.WIDE.U32 R8, R5, R26, R16 ;  /* 0x0000001a05087225 */ /* 0x000fc800078e0010 */
[----:B------:R-:W-:Y:S02]  /*0c00*/  IMAD R5, R5, R27, R0 ;  /* 0x0000001b05057224 */ /* 0x000fe400078e0200 */
[----:B------:R-:W-:Y:S01]  /*0c10*/  IMAD.MOV.U32 R27, RZ, RZ, 0x1 ;  /* 0x00000001ff1b7424 */ /* 0x000fe200078e00ff */
[----:B------:R-:W3:Y:S01]  /*0c20*/  LDC R24, c[0x0][0x658] ;  /* 0x00019600ff187b82 */ /* 0x000ee20000000800 */
[----:B------:R-:W-:Y:S01]  /*0c30*/  IMAD.IADD R5, R9, 0x1, R5 ;  /* 0x0000000109057824 */ /* 0x000fe200078e0205 */
[----:B0-----:R-:W-:Y:S01]  /*0c40*/  ISETP.NE.U32.AND P0, PT, R28, RZ, PT ;  /* 0x000000ff1c00720c */ /* 0x001fe20003f05070 */
[----:B------:R-:W-:-:S03]  /*0c50*/  IMAD.MOV.U32 R9, RZ, RZ, -0x1 ;  /* 0xffffffffff097424 */ /* 0x000fc600078e00ff */
[----:B------:R-:W-:Y:S02]  /*0c60*/  ISETP.NE.AND.EX P0, PT, R29, RZ, PT, P0 ;  /* 0x000000ff1d00720c */ /* 0x000fe40003f05300 */
[----:B------:R-:W0:Y:S01]  /*0c70*/  LDC R21, c[0x0][0x600] ;  /* 0x00018000ff157b82 */ /* 0x000e220000000800 */
[-CC-:B-1----:R-:W-:Y:S02]  /*0c80*/  SHF.R.U64 R10, R8, R12.reuse, R5.reuse ;  /* 0x0000000c080a7219 */ /* 0x182fe40000001205 */
[----:B------:R-:W-:-:S05]  /*0c90*/  SHF.R.U32.HI R5, RZ, R12, R5 ;  /* 0x0000000cff057219 */ /* 0x000fca0000011605 */
[----:B------:R-:W1:Y:S01]  /*0ca0*/  LDC R23, c[0x0][0x648] ;  /* 0x00019200ff177b82 */ /* 0x000e620000000800 */
[-CC-:B--2---:R-:W-:Y:S02]  /*0cb0*/  SHF.R.U64 R30, R10, R14.reuse, R5.reuse ;  /* 0x0000000e0a1e7219 */ /* 0x184fe40000001205 */
[----:B------:R-:W-:-:S05]  /*0cc0*/  SHF.R.U32.HI R5, RZ, R14, R5 ;  /* 0x0000000eff057219 */ /* 0x000fca0000011605 */
[----:B------:R-:W2:Y:S01]  /*0cd0*/  LDC R25, c[0x0][0x638] ;  /* 0x00018e00ff197b82 */ /* 0x000ea20000000800 */
[-CC-:B---3--:R-:W-:Y:S02]  /*0ce0*/  SHF.R.U64 R14, R30, R24.reuse, R5.reuse ;  /* 0x000000181e0e7219 */ /* 0x188fe40000001205 */
[-C--:B------:R-:W-:Y:S02]  /*0cf0*/  SHF.L.U32 R0, R9, R24.reuse, RZ ;  /* 0x0000001809007219 */ /* 0x080fe400000006ff */
[----:B------:R-:W-:Y:S01]  /*0d00*/  SHF.R.U32.HI R5, RZ, R24, R5 ;  /* 0x00000018ff057219 */ /* 0x000fe20000011605 */
[----:B------:R-:W-:Y:S01]  /*0d10*/  IMAD.MOV.U32 R4, RZ, RZ, R14 ;  /* 0x000000ffff047224 */ /* 0x000fe200078e000e */
[----:B------:R-:W-:Y:S01]  /*0d20*/  LOP3.LUT R7, RZ, R0, RZ, 0x33, !PT ;  /* 0x00000000ff077212 */ /* 0x000fe200078e33ff */
[----:B------:R-:W3:Y:S01]  /*0d30*/  LDC R26, c[0x0][0x610] ;  /* 0x00018400ff1a7b82 */ /* 0x000ee20000000800 */
[----:B------:R-:W-:Y:S05]  /*0d40*/  @!P0 BRA `(.L_x_10) ;  /* 0x0000000000288947 */ /* 0x000fea0003800000 */
[----:B------:R-:W4:Y:S02]  /*0d50*/  LDC R13, c[0x0][0x64c] ;  /* 0x00019300ff0d7b82 */ /* 0x000f240000000800 */
[----:B----4-:R-:W-:-:S05]  /*0d60*/  IADD3 R13, P0, R14, R13, RZ ;  /* 0x0000000d0e0d7210 */ /* 0x010fca0007f1e0ff */
        /* <DEDUP_REMOVED lines=8> */
.L_x_10:
[----:B-1----:R-:W-:Y:S01]  /*0df0*/  SHF.R.U64 R4, R4, R23, R5 ;  /* 0x0000001704047219 */ /* 0x002fe20000001205 */
[----:B0-----:R-:W-:Y:S01]  /*0e00*/  VIADD R5, R21, 0xffffffff ;  /* 0xffffffff15057836 */ /* 0x001fe20000000000 */
[----:B------:R-:W-:Y:S02]  /*0e10*/  SHF.L.U32 R0, R27, R24, RZ ;  /* 0x000000181b007219 */ /* 0x000fe400000006ff */
[----:B------:R-:W-:Y:S01]  /*0e20*/  LOP3.LUT R7, R30, R7, RZ, 0xc0, !PT ;  /* 0x000000071e077212 */ /* 0x000fe200078ec0ff */
[----:B------:R-:W-:Y:S01]  /*0e30*/  IMAD.MOV R8, RZ, RZ, -R4 ;  /* 0x000000ffff087224 */ /* 0x000fe200078e0a04 */
[----:B------:R-:W-:Y:S02]  /*0e40*/  SEL R3, R3, R20, !P1 ;  /* 0x0000001403037207 */ /* 0x000fe40004800000 */
[----:B------:R-:W-:Y:S01]  /*0e50*/  LOP3.LUT R5, R10, R5, RZ, 0xc0, !PT ;  /* 0x000000050a057212 */ /* 0x000fe200078ec0ff */
[----:B------:R-:W-:Y:S02]  /*0e60*/  IMAD R4, R0, R4, R7 ;  /* 0x0000000400047224 */ /* 0x000fe400078e0207 */
[----:B--2---:R-:W-:-:S02]  /*0e70*/  IMAD R0, R8, R25, R14 ;  /* 0x0000001908007224 */ /* 0x004fc400078e020e */
[----:B---3--:R-:W-:Y:S02]  /*0e80*/  IMAD R3, R4, R26, R3 ;  /* 0x0000001a04037224 */ /* 0x008fe400078e0203 */
[----:B------:R-:W-:Y:S02]  /*0e90*/  IMAD.MOV.U32 R7, RZ, RZ, 0x1 ;  /* 0x00000001ff077424 */ /* 0x000fe400078e00ff */
[----:B------:R-:W-:-:S03]  /*0ea0*/  IMAD R4, R0, R21, R5 ;  /* 0x0000001500047224 */ /* 0x000fc600078e0205 */
[----:B------:R-:W-:Y:S02]  /*0eb0*/  PRMT R0, R7, 0x7610, R0 ;  /* 0x0000761007007816 */ /* 0x000fe40000000000 */
[----:B------:R-:W-:Y:S02]  /*0ec0*/  SEL R100, R4, R3, !P1 ;  /* 0x0000000304647207 */ /* 0x000fe40004800000 */
[----:B------:R-:W-:-:S07]  /*0ed0*/  SEL R103, R3, R4, !P1 ;  /* 0x0000000403677207 */ /* 0x000fce0004800000 */
.L_x_8:
[----:B------:R-:W-:-:S08]  /*0ee0*/  NOP ;  /* 0x0000000000007918 */ /* 0x000fd00000000000 */
[----:B------:R-:W0:Y:S02]  /*0ef0*/  USETMAXREG.TRY_ALLOC.CTAPOOL UP0, 0xe8 ;  /* 0x000000e8000079c8 */ /* 0x000e240008000600 */
[----:B0-----:R-:W-:-:S13]  /*0f00*/  PLOP3.LUT P0, PT, PT, PT, UP0, 0x80, 0x0 ;  /* 0x000000000000781c */ /* 0x001fda0003f0f008 */
[----:B------:R-:W-:Y:S05]  /*0f10*/  @!P0 BRA `(.L_x_8) ;  /* 0xfffffffc00f08947 */ /* 0x000fea000383ffff */
[----:B------:R-:W-:Y:S01]  /*0f20*/  ULDC.64 UR4, c[0x0][0x598] ;  /* 0x0001660000047ab9 */ /* 0x000fe20000000a00 */
[----:B------:R-:W-:Y:S01]  /*0f30*/  ULDC.64 UR36, c[0x0][0x208] ;  /* 0x0000820000247ab9 */ /* 0x000fe20000000a00 */
[----:B------:R-:W-:-:S04]  /*0f40*/  ISETP.NE.U32.AND P0, PT, RZ, UR4, PT ;  /* 0x00000004ff007c0c */ /* 0x000fc8000bf05070 */
[----:B------:R-:W-:-:S13]  /*0f50*/  ISETP.NE.AND.EX P0, PT, RZ, UR5, PT, P0 ;  /* 0x00000005ff007c0c */ /* 0x000fda000bf05300 */
[----:B------:R-:W-:Y:S05]  /*0f60*/  @!P0 BRA `(.L_x_11) ;  /* 0x00000000001c8947 */ /* 0x000fea0003800000 */
[----:B------:R-:W0:Y:S02]  /*0f70*/  LDC.64 R4, c[0x0][0x598] ;  /* 0x00016600ff047b82 */ /* 0x000e240000000a00 */
[----:B0-----:R-:W2:Y:S02]  /*0f80*/  LDG.E.64 R4, desc[UR36][R4.64] ;  /* 0x0000002404047981 */ /* 0x001ea4000c1e1b00 */
[----:B--2---:R-:W-:-:S04]  /*0f90*/  ISETP.NE.U32.AND P0, PT, R4, RZ, PT ;  /* 0x000000ff0400720c */ /* 0x004fc80003f05070 */
[----:B------:R-:W-:-:S13]  /*0fa0*/  ISETP.NE.AND.EX P0, PT, R5, RZ, PT, P0 ;  /* 0x000000ff0500720c */ /* 0x000fda0003f05300 */
[----:B------:R-:W-:Y:S05]  /*0fb0*/  @!P0 BRA `(.L_x_11) ;  /* 0x0000000000088947 */ /* 0x000fea0003800000 */
[----:B------:R0:W5:Y:S01]  /*0fc0*/  LD.E R23, desc[UR36][R4.64] ;  /* 0x0000002404177980 */ /* 0x000162000c101900 */
[----:B------:R-:W-:Y:S05]  /*0fd0*/  BRA `(.L_x_12) ;  /* 0x0000000000247947 */ /* 0x000fea0003800000 */
.L_x_11:
[----:B------:R-:W-:Y:S02]  /*0fe0*/  ULDC.64 UR4, c[0x0][0x588] ;  /* 0x0001620000047ab9 */ /* 0x000fe40000000a00 */
[----:B------:R-:W-:-:S04]  /*0ff0*/  ISETP.NE.U32.AND P0, PT, RZ, UR4, PT ;  /* 0x00000004ff007c0c */ /* 0x000fc8000bf05070 */
[----:B------:R-:W-:-:S13]  /*1000*/  ISETP.NE.AND.EX P0, PT, RZ, UR5, PT, P0 ;  /* 0x00000005ff007c0c */ /* 0x000fda000bf05300 */
[----:B------:R-:W-:Y:S05]  /*1010*/  @!P0 BRA `(.L_x_13) ;  /* 0x00000000000c8947 */ /* 0x000fea0003800000 */
[----:B------:R-:W0:Y:S02]  /*1020*/  LDC.64 R4, c[0x0][0x588] ;  /* 0x00016200ff047b82 */ /* 0x000e240000000a00 */
[----:B0-----:R1:W5:Y:S01]  /*1030*/  LDG.E R23, desc[UR36][R4.64] ;  /* 0x0000002404177981 */ /* 0x001362000c1e1900 */
[----:B------:R-:W-:Y:S05]  /*1040*/  BRA `(.L_x_12) ;  /* 0x0000000000087947 */ /* 0x000fea0003800000 */
.L_x_13:
[----:B------:R-:W-:Y:S02]  /*1050*/  ULDC UR4, c[0x0][0x580] ;  /* 0x0001600000047ab9 */ /* 0x000fe40000000800 */
[----:B------:R-:W-:-:S07]  /*1060*/  IMAD.U32 R23, RZ, RZ, UR4 ;  /* 0x00000004ff177e24 */ /* 0x000fce000f8e00ff */
.L_x_12:
[----:B------:R-:W-:Y:S02]  /*1070*/  ULDC.64 UR4, c[0x0][0x5a0] ;  /* 0x0001680000047ab9 */ /* 0x000fe40000000a00 */
[----:B------:R-:W-:-:S04]  /*1080*/  ISETP.NE.U32.AND P0, PT, RZ, UR4, PT ;  /* 0x00000004ff007c0c */ /* 0x000fc8000bf05070 */
[----:B------:R-:W-:-:S13]  /*1090*/  ISETP.NE.AND.EX P0, PT, RZ, UR5, PT, P0 ;  /* 0x00000005ff007c0c */ /* 0x000fda000bf05300 */
[----:B------:R-:W-:Y:S05]  /*10a0*/  @!P0 BRA `(.L_x_14) ;  /* 0x00000000001c8947 */ /* 0x000fea0003800000 */
[----:B01----:R-:W0:Y:S02]  /*10b0*/  LDC.64 R4, c[0x0][0x5a0] ;  /* 0x00016800ff047b82 */ /* 0x003e240000000a00 */
[----:B0-----:R-:W2:Y:S02]  /*10c0*/  LDG.E.64 R4, desc[UR36][R4.64] ;  /* 0x0000002404047981 */ /* 0x001ea4000c1e1b00 */
[----:B--2---:R-:W-:-:S04]  /*10d0*/  ISETP.NE.U32.AND P0, PT, R4, RZ, PT ;  /* 0x000000ff0400720c */ /* 0x004fc80003f05070 */
[----:B------:R-:W-:-:S13]  /*10e0*/  ISETP.NE.AND.EX P0, PT, R5, RZ, PT, P0 ;  /* 0x000000ff0500720c */ /* 0x000fda0003f05300 */
[----:B------:R-:W-:Y:S05]  /*10f0*/  @!P0 BRA `(.L_x_14) ;  /* 0x0000000000088947 */ /* 0x000fea0003800000 */
[----:B------:R0:W5:Y:S01]  /*1100*/  LD.E R90, desc[UR36][R4.64] ;  /* 0x00000024045a7980 */ /* 0x000162000c101900 */
[----:B------:R-:W-:Y:S05]  /*1110*/  BRA `(.L_x_15) ;  /* 0x0000000000247947 */ /* 0x000fea0003800000 */
.L_x_14:
[----:B------:R-:W-:Y:S02]  /*1120*/  ULDC.64 UR4, c[0x0][0x590] ;  /* 0x0001640000047ab9 */ /* 0x000fe40000000a00 */
[----:B------:R-:W-:-:S04]  /*1130*/  ISETP.NE.U32.AND P0, PT, RZ, UR4, PT ;  /* 0x00000004ff007c0c */ /* 0x000fc8000bf05070 */
[----:B------:R-:W-:-:S13]  /*1140*/  ISETP.NE.AND.EX P0, PT, RZ, UR5, PT, P0 ;  /* 0x00000005ff007c0c */ /* 0x000fda000bf05300 */
[----:B------:R-:W-:Y:S05]  /*1150*/  @!P0 BRA `(.L_x_16) ;  /* 0x00000000000c8947 */ /* 0x000fea0003800000 */
[----:B------:R-:W2:Y:S02]  /*1160*/  LDC.64 R90, c[0x0][0x590] ;  /* 0x00016400ff5a7b82 */ /* 0x000ea40000000a00 */
[----:B--2---:R2:W5:Y:S01]  /*1170*/  LDG.E R90, desc[UR36][R90.64] ;  /* 0x000000245a5a7981 */ /* 0x004562000c1e1900 */
[----:B------:R-:W-:Y:S05]  /*1180*/  BRA `(.L_x_15) ;  /* 0x0000000000087947 */ /* 0x000fea0003800000 */
.L_x_16:
[----:B------:R-:W-:Y:S02]  /*1190*/  ULDC UR4, c[0x0][0x584] ;  /* 0x0001610000047ab9 */ /* 0x000fe40000000800 */
[----:B------:R-:W-:-:S07]  /*11a0*/  IMAD.U32 R90, RZ, RZ, UR4 ;  /* 0x00000004ff5a7e24 */ /* 0x000fce000f8e00ff */
.L_x_15:
[----:B------:R-:W-:-:S13]  /*11b0*/  LOP3.LUT P0, RZ, R0, 0xff, RZ, 0xc0, !PT ;  /* 0x000000ff00ff7812 */ /* 0x000fda000780c0ff */
[----:B------:R-:W-:Y:S05]  /*11c0*/  @!P0 EXIT ;  /* 0x000000000000894d */ /* 0x000fea0003800000 */
[----:B------:R-:W3:Y:S01]  /*11d0*/  LDC R93, c[0x0][0x658] ;  /* 0x00019600ff5d7b82 */ /* 0x000ee20000000800 */
[----:B------:R-:W-:Y:S01]  /*11e0*/  ULDC.64 UR6, c[0x0][0x288] ;  /* 0x0000a20000067ab9 */ /* 0x000fe20000000a00 */
[----:B------:R-:W-:Y:S01]  /*11f0*/  LOP3.LUT R6, R6, 0x1, RZ, 0xc0, !PT ;  /* 0x0000000106067812 */ /* 0x000fe200078ec0ff */
[----:B------:R-:W-:Y:S01]  /*1200*/  UIADD3 UR4, UR7, 0x3f, URZ ;  /* 0x0000003f07047890 */ /* 0x000fe2000fffe03f */
[----:B------:R-:W-:Y:S01]  /*1210*/  SHF.R.U32.HI R0, RZ, 0x2, R95 ;  /* 0x00000002ff007819 */ /* 0x000fe2000001165f */
[----:B------:R-:W-:Y:S01]  /*1220*/  IMAD.U32 R3, RZ, RZ, UR6 ;  /* 0x00000006ff037e24 */ /* 0x000fe2000f8e00ff */
[----:B------:R-:W-:Y:S01]  /*1230*/  SHF.R.U32.HI R11, RZ, 0x1, R11 ;  /* 0x00000001ff0b7819 */ /* 0x000fe2000001160b */
[----:B------:R-:W-:Y:S01]  /*1240*/  USHF.R.S32.HI UR5, URZ, 0x1f, UR4 ;  /* 0x0000001f3f057899 */ /* 0x000fe20008011404 */
[----:B01----:R-:W0:Y:S01]  /*1250*/  LDC.64 R4, c[0x0][0x5c8] ;  /* 0x00017200ff047b82 */ /* 0x003e220000000a00 */
[----:B------:R-:W-:Y:S01]  /*1260*/  LOP3.LUT R94, R95, 0x3, RZ, 0xc0, !PT ;  /* 0x000000035f5e7812 */ /* 0x000fe200078ec0ff */
[----:B------:R-:W-:Y:S01]  /*1270*/  IMAD.SHL.U32 R7, R6, 0x40, RZ ;  /* 0x0000004006077824 */ /* 0x000fe200078e00ff */
[----:B------:R-:W-:Y:S01]  /*1280*/  LOP3.LUT R0, R0, 0x7, RZ, 0xc0, !PT ;  /* 0x0000000700007812 */ /* 0x000fe200078ec0ff */
[----:B------:R-:W-:Y:S01]  /*1290*/  ULEA.HI UR5, UR5, UR4, URZ, 0x6 ;  /* 0x0000000405057291 */ /* 0x000fe2000f8f303f */
[----:B------:R-:W-:Y:S01]  /*12a0*/  LOP3.LUT R11, R11, 0x30, RZ, 0xc0, !PT ;  /* 0x000000300b0b7812 */ /* 0x000fe200078ec0ff */
[----:B------:R-:W-:Y:S01]  /*12b0*/  IMAD R94, R94, -0x2, R3 ;  /* 0xfffffffe5e5e7824 */ /* 0x000fe200078e0203 */
[--C-:B------:R-:W-:Y:S01]  /*12c0*/  LOP3.LUT R88, R7, 0x40, R0.reuse, 0xe2, !PT ;  /* 0x0000004007587812 */ /* 0x100fe200078ee200 */
[----:B------:R-:W1:Y:S01]  /*12d0*/  LDC R97, c[0x0][0x600] ;  /* 0x00018000ff617b82 */ /* 0x000e620000000800 */
[----:B------:R-:W-:Y:S01]  /*12e0*/  IADD3 R3, RZ, -R11, -R0 ;  /* 0x8000000bff037210 */ /* 0x000fe20007ffe800 */
[----:B------:R-:W-:Y:S01]  /*12f0*/  IMAD.MOV.U32 R0, RZ, RZ, -0x1 ;  /* 0xffffffffff007424 */ /* 0x000fe200078e00ff */
[----:B------:R-:W-:Y:S01]  /*1300*/  USHF.R.S32.HI UR43, URZ, 0x6, UR5 ;  /* 0x000000063f2b7899 */ /* 0x000fe20008011405 */
[----:B------:R-:W-:Y:S01]  /*1310*/  IMAD.MOV.U32 R8, RZ, RZ, 0x1 ;  /* 0x00000001ff087424 */ /* 0x000fe200078e00ff */
[C---:B------:R-:W-:Y:S01]  /*1320*/  LOP3.LUT R96, R95.reuse, 0x80, RZ, 0xc0, !PT ;  /* 0x000000805f607812 */ /* 0x040fe200078ec0ff */
[----:B------:R-:W-:Y:S01]  /*1330*/  IMAD R3, R6, -0x40, R3 ;  /* 0xffffffc006037824 */ /* 0x000fe200078e0203 */
[----:B------:R-:W-:Y:S01]  /*1340*/  UISETP.LT.AND UP0, UPT, UR43, 0x1, UPT ;  /* 0x000000012b00788c */ /* 0x000fe2000bf01270 */
[----:B---3--:R-:W-:Y:S01]  /*1350*/  SHF.L.U32 R0, R0, R93, RZ ;  /* 0x0000005d00007219 */ /* 0x008fe200000006ff */
[----:B------:R-:W-:Y:S01]  /*1360*/  ULDC UR4, c[0x0][0x284] ;  /* 0x0000a10000047ab9 */ /* 0x000fe20000000800 */
[----:B------:R-:W-:Y:S01]  /*1370*/  LOP3.LUT R88, R88, R11, RZ, 0xfc, !PT ;  /* 0x0000000b58587212 */ /* 0x000fe200078efcff */
[----:B------:R-:W-:Y:S01]  /*1380*/  USEL UR44, UR43, 0x1, UP0 ;  /* 0x000000012b2c7887 */ /* 0x000fe20008000000 */
[----:B------:R-:W-:Y:S01]  /*1390*/  SHF.L.U32 R93, R8, R93, RZ ;  /* 0x0000005d085d7219 */ /* 0x000fe200000006ff */
[----:B------:R-:W-:Y:S01]  /*13a0*/  IMAD.SHL.U32 R95, R95, 0x2, RZ ;  /* 0x000000025f5f7824 */ /* 0x000fe200078e00ff */
[----:B------:R-:W-:Y:S01]  /*13b0*/  LOP3.LUT R102, R18, 0x1, RZ, 0xfc, !PT ;  /* 0x0000000112667812 */ /* 0x000fe200078efcff */
[----:B------:R-:W-:Y:S01]  /*13c0*/  VIADD R99, R3, UR4 ;  /* 0x0000000403637c36 */ /* 0x000fe20008000000 */
[C---:B0-----:R-:W-:Y:S01]  /*13d0*/  SHF.L.U64.HI R92, R4.reuse, 0x3, R5 ;  /* 0x00000003045c7819 */ /* 0x041fe20000010205 */
[----:B--2---:R-:W-:Y:S01]  /*13e0*/  IMAD.SHL.U32 R91, R4, 0x8, RZ ;  /* 0x00000008045b7824 */ /* 0x004fe200078e00ff */
[----:B------:R-:W-:Y:S01]  /*13f0*/  SHF.R.U32.HI R96, RZ, 0x7, R96 ;  /* 0x00000007ff607819 */ /* 0x000fe20000011660 */
[----:B------:R-:W-:Y:S01]  /*1400*/  IMAD.MOV.U32 R89, RZ, RZ, RZ ;  /* 0x000000ffff597224 */ /* 0x000fe200078e00ff */
[----:B------:R-:W-:Y:S01]  /*1410*/  LOP3.LUT R98, RZ, R0, RZ, 0x33, !PT ;  /* 0x00000000ff627212 */ /* 0x000fe200078e33ff */
[----:B------:R-:W-:Y:S01]  /*1420*/  UIADD3 UR44, UR43, -UR44, URZ ;  /* 0x8000002c2b2c7290 */ /* 0x000fe2000fffe03f */
[----:B------:R-:W-:Y:S01]  /*1430*/  UMOV UR40, URZ ;  /* 0x0000003f00287c82 */ /* 0x000fe20008000000 */
[----:B-1----:R-:W-:Y:S01]  /*1440*/  VIADD R97, R97, 0xffffffff ;  /* 0xffffffff61617836 */ /* 0x002fe20000000000 */
[----:B------:R-:W-:-:S09]  /*1450*/  UMOV UR42, URZ ;  /* 0x0000003f002a7c82 */ /* 0x000fd20008000000 */
.L_x_162:
[----:B0-----:R-:W0:Y:S01]  /*1460*/  SHFL.IDX PT, R0, R96, RZ, 0x1f ;  /* 0x00001fff60007589 */ /* 0x001e2200000e0000 */
[----:B-1----:R-:W1:Y:S01]  /*1470*/  S2UR UR7, SR_CgaCtaId ;  /* 0x00000000000779c3 */ /* 0x002e620000008800 */
[----:B------:R-:W-:Y:S01]  /*1480*/  UMOV UR6, 0x400 ;  /* 0x0000040000067882 */ /* 0x000fe20000000000 */
[----:B0-----:R-:W-:Y:S01]  /*1490*/  R2UR UR4, R0 ;  /* 0x00000000000472ca */ /* 0x001fe200000e0000 */
[----:B-1----:R-:W-:-:S12]  /*14a0*/  ULEA UR6, UR7, UR6, 0x18 ;  /* 0x0000000607067291 */ /* 0x002fd8000f8ec03f */
[----:B------:R-:W-:-:S04]  /*14b0*/  ULEA.HI UR5, UR4, UR4, URZ, 0x1 ;  /* 0x0000000404057291 */ /* 0x000fc8000f8f083f */
[----:B------:R-:W-:-:S04]  /*14c0*/  ULOP3.LUT UR5, UR5, 0x7fffe, URZ, 0xc0, !UPT ;  /* 0x0007fffe05057892 */ /* 0x000fc8000f8ec03f */
[----:B------:R-:W-:-:S03]  /*14d0*/  UIADD3 UR5, UR4, -UR5, URZ ;  /* 0x8000000504057290 */ /* 0x000fc6000fffe03f */
[----:B------:R-:W-:Y:S01]  /*14e0*/  ULDC UR4, c[0x0][0x28c] ;  /* 0x0000a30000047ab9 */ /* 0x000fe20000000800 */
[----:B------:R-:W-:Y:S01]  /*14f0*/  ULEA UR5, UR5, UR6, 0xd ;  /* 0x0000000605057291 */ /* 0x000fe2000f8e683f */
[----:B------:R-:W-:-:S03]  /*1500*/  ISETP.LT.AND P0, PT, RZ, UR4, PT ;  /* 0x00000004ff007c0c */ /* 0x000fc6000bf01270 */
[----:B------:R-:W-:-:S04]  /*1510*/  UIADD3 UR5, UR5, 0x100, URZ ;  /* 0x0000010005057890 */ /* 0x000fc8000fffe03f */
[----:B------:R-:W-:-:S04]  /*1520*/  USHF.R.U32.HI UR5, URZ, 0x4, UR5 ;  /* 0x000000043f057899 */ /* 0x000fc80008011605 */
[----:B------:R-:W-:Y:S02]  /*1530*/  ULOP3.LUT UR45, UR5, 0x3fff, URZ, 0xc0, !UPT ;  /* 0x00003fff052d7892 */ /* 0x000fe4000f8ec03f */
[----:B--2345:R-:W-:Y:S10]  /*1540*/  @P0 BRA `(.L_x_17) ;  /* 0x0000000000400947 */ /* 0x03cff40003800000 */
[----:B------:R-:W-:Y:S01]  /*1550*/  MOV R0, 0x0 ;  /* 0x0000000000007802 */ /* 0x000fe20000000f00 */
[----:B------:R-:W-:Y:S01]  /*1560*/  ULDC.64 UR4, c[0x4][0x68] ;  /* 0x01001a0000047ab9 */ /* 0x000fe20000000a00 */
[----:B------:R-:W-:Y:S01]  /*1570*/  ULDC.64 UR6, c[0x4][0x8] ;  /* 0x0100020000067ab9 */ /* 0x000fe20000000a00 */
[----:B------:R-:W-:Y:S01]  /*1580*/  IMAD.U32 R4, RZ, RZ, UR4 ;  /* 0x00000004ff047e24 */ /* 0x000fe2000f8e00ff */
[----:B------:R0:W1:Y:S01]  /*1590*/  LDC.64 R14, c[0x4][R0] ;  /* 0x01000000000e7b82 */ /* 0x0000620000000a00 */
[----:B------:R-:W-:Y:S01]  /*15a0*/  IMAD.U32 R5, RZ, RZ, UR5 ;  /* 0x00000005ff057e24 */ /* 0x000fe2000f8e00ff */
[----:B------:R-:W-:Y:S01]  /*15b0*/  ULDC.64 UR4, c[0x4][0x70] ;  /* 0x01001c0000047ab9 */ /* 0x000fe20000000a00 */
[----:B------:R-:W-:Y:S02]  /*15c0*/  IMAD.U32 R10, RZ, RZ, UR6 ;  /* 0x00000006ff0a7e24 */ /* 0x000fe4000f8e00ff */
[----:B------:R-:W-:Y:S02]  /*15d0*/  IMAD.U32 R6, RZ, RZ, UR4 ;  /* 0x00000004ff067e24 */ /* 0x000fe4000f8e00ff */
[----:B------:R-:W-:-:S02]  /*15e0*/  IMAD.U32 R7, RZ, RZ, UR5 ;  /* 0x00000005ff077e24 */ /* 0x000fc4000f8e00ff */
[----:B------:R-:W-:Y:S02]  /*15f0*/  IMAD.U32 R11, RZ, RZ, UR7 ;  /* 0x00000007ff0b7e24 */ /* 0x000fe4000f8e00ff */
[----:B------:R-:W-:Y:S02]  /*1600*/  IMAD.MOV.U32 R8, RZ, RZ, 0x1e1 ;  /* 0x000001e1ff087424 */ /* 0x000fe400078e00ff */
[----:B------:R-:W-:Y:S02]  /*1610*/  IMAD.MOV.U32 R12, RZ, RZ, 0x1 ;  /* 0x00000001ff0c7424 */ /* 0x000fe400078e00ff */
[----:B0-----:R-:W-:-:S07]  /*1620*/  IMAD.MOV.U32 R13, RZ, RZ, RZ ;  /* 0x000000ffff0d7224 */ /* 0x001fce00078e00ff */
[----:B------:R-:W-:-:S07]  /*1630*/  LEPC R20, `(.L_x_17) ;  /* 0x000000001014794e */ /* 0x000fce0000000000 */
[----:B-1---5:R-:W-:Y:S05]  /*1640*/  CALL.ABS.NOINC R14 ;  /* 0x000000000e007343 */ /* 0x022fea0003c00000 */
.L_x_17:
[----:B------:R-:W-:-:S13]  /*1650*/  ISETP.NE.AND P0, PT, R102, 0x3, PT ;  /* 0x000000036600780c */ /* 0x000fda0003f05270 */
[----:B------:R-:W-:Y:S05]  /*1660*/  @!P0 BRA `(.L_x_18) ;  /* 0x0000000000048947 */ /* 0x000fea0003800000 */
[----:B------:R-:W-:Y:S01]  /*1670*/  BPT.TRAP 0x1 ;  /* 0x000000040000795c */ /* 0x000fe20000300000 */
.L_x_18:
[----:B------:R-:W0:Y:S01]  /*1680*/  S2UR UR5, SR_CgaCtaId ;  /* 0x00000000000579c3 */ /* 0x000e220000008800 */
[----:B------:R-:W-:Y:S01]  /*1690*/  UMOV UR4, 0x400 ;  /* 0x0000040000047882 */ /* 0x000fe20000000000 */
[----:B------:R-:W-:Y:S02]  /*16a0*/  IMAD.U32 R0, RZ, RZ, UR40 ;  /* 0x00000028ff007e24 */ /* 0x000fe4000f8e00ff */
[----:B------:R-:W-:-:S03]  /*16b0*/  IMAD.U32 R3, RZ, RZ, UR42 ;  /* 0x0000002aff037e24 */ /* 0x000fc6000f8e00ff */
[----:B------:R-:W-:Y:S01]  /*16c0*/  SHF.L.U32 R0, R0, 0x1f, RZ ;  /* 0x0000001f00007819 */ /* 0x000fe200000006ff */
[----:B0-----:R-:W-:-:S06]  /*16d0*/  ULEA UR4, UR5, UR4, 0x18 ;  /* 0x0000000405047291 */ /* 0x001fcc000f8ec03f */
[----:B------:R-:W-:-:S04]  /*16e0*/  IMAD.U32 R6, RZ, RZ, UR4 ;  /* 0x00000004ff067e24 */ /* 0x000fc8000f8e00ff */
[----:B------:R-:W-:-:S04]  /*16f0*/  IMAD R3, R3, 0x8, R6 ;  /* 0x0000000803037824 */ /* 0x000fc800078e0206 */
[----:B------:R0:W1:Y:S01]  /*1700*/  SYNCS.PHASECHK.TRANS64.TRYWAIT P1, [R3+URZ], R0 ;  /* 0x00000000030075a7 */ /* 0x000062000802017f */
[----:B------:R-:W-:Y:S05]  /*1710*/  @!P0 BRA `(.L_x_19) ;  /* 0x0000000000048947 */ /* 0x000fea0003800000 */
[----:B------:R-:W-:Y:S01]  /*1720*/  BPT.TRAP 0x1 ;  /* 0x000000040000795c */ /* 0x000fe20000300000 */
.L_x_19:
[----:B------:R-:W-:-:S05]  /*1730*/  IMAD.U32 R4, RZ, RZ, UR44 ;  /* 0x0000002cff047e24 */ /* 0x000fca000f8e00ff */
[----:B------:R-:W-:Y:S01]  /*1740*/  ISETP.GE.AND P2, PT, R4, 0x1, PT ;  /* 0x000000010400780c */ /* 0x000fe20003f46270 */
[----:B-1----:R-:W-:-:S12]  /*1750*/  @P1 BRA `(.L_x_20) ;  /* 0x0000000000081947 */ /* 0x002fd80003800000 */
[----:B------:R-:W1:Y:S02]  /*1760*/  SYNCS.PHASECHK.TRANS64.TRYWAIT P1, [R3+URZ], R0 ;  /* 0x00000000030075a7 */ /* 0x000e64000802017f */
[----:B-1----:R-:W-:Y:S05]  /*1770*/  @!P1 BRA `(.L_x_21) ;  /* 0x0000006400bc9947 */ /* 0x002fea0003800000 */
.L_x_20:
[----:B------:R-:W-:Y:S05]  /*1780*/  WARPSYNC.ALL ;  /* 0x0000000000007948 */ /* 0x000fea0003800000 */
[----:B------:R-:W-:Y:S01]  /*1790*/  R2UR UR4, R6 ;  /* 0x00000000060472ca */ /* 0x000fe200000e0000 */
[----:B------:R-:W-:Y:S01]  /*17a0*/  ULEA UR5, UR42, UR45, 0xa ;  /* 0x0000002d2a057291 */ /* 0x000fe2000f8e503f */
[----:B------:R-:W-:Y:S01]  /*17b0*/  WARPGROUP.ARRIVE ;  /* 0x00000000000079c5 */ /* 0x000fe20000000000 */
[----:B------:R-:W-:Y:S01]  /*17c0*/  UMOV UR9, 0x40000040 ;  /* 0x4000004000097882 */ /* 0x000fe20000000000 */
[----:B------:R-:W-:-:S04]  /*17d0*/  UMOV UR11, 0x40000040 ;  /* 0x40000040000b7882 */ /* 0x000fc80000000000 */
[----:B------:R-:W-:-:S05]  /*17e0*/  UMOV UR8, UR5 ;  /* 0x0000000500087c82 */ /* 0x000fca0008000000 */
[----:B------:R-:W-:-:S04]  /*17f0*/  UIADD3 UR4, UR4, 0x8100, URZ ;  /* 0x0000810004047890 */ /* 0x000fc8000fffe03f */
[----:B------:R-:W-:-:S04]  /*1800*/  USHF.R.U32.HI UR4, URZ, 0x4, UR4 ;  /* 0x000000043f047899 */ /* 0x000fc80008011604 */
[----:B------:R-:W-:-:S04]  /*1810*/  ULOP3.LUT UR4, UR4, 0x3fff, URZ, 0xc0, !UPT ;  /* 0x00003fff04047892 */ /* 0x000fc8000f8ec03f */
[----:B------:R-:W-:-:S04]  /*1820*/  ULOP3.LUT UR4, UR4, 0x2000000, URZ, 0xfc, !UPT ;  /* 0x0200000004047892 */ /* 0x000fc8000f8efc3f */
[----:B------:R-:W-:-:S07]  /*1830*/  ULEA UR6, UR42, UR4, 0xa ;  /* 0x000000042a067291 */ /* 0x000fce000f8e503f */
[----:B------:R-:W-:Y:S02]  /*1840*/  UMOV UR10, UR6 ;  /* 0x00000006000a7c82 */ /* 0x000fe40008000000 */
[----:B------:R-:W-:Y:S01]  /*1850*/  HGMMA.64x128x16.F32 R24, gdesc[UR8].tnspA.tnspB, RZ, !UPT, gsb0 ;  /* 0x61e00000081879f0 */ /* 0x000fe2000c0008ff */
[----:B------:R-:W-:Y:S02]  /*1860*/  UIADD3 UR8, UR5, 0x80, URZ ;  /* 0x0000008005087890 */ /* 0x000fe4000fffe03f */
[----:B------:R-:W-:Y:S01]  /*1870*/  UIADD3 UR10, UR6, 0x80, URZ ;  /* 0x00000080060a7890 */ /* 0x000fe2000fffe03f */
[----:B------:R-:W-:Y:S01]  /*1880*/  UMOV UR9, 0x40000040 ;  /* 0x4000004000097882 */ /* 0x000fe20000000000 */
[----:B------:R-:W-:Y:S01]  /*1890*/  UMOV UR11, 0x40000040 ;  /* 0x40000040000b7882 */ /* 0x000fe20000000000 */
[----:B------:R-:W-:Y:S02]  /*18a0*/  WARPGROUP.DEPBAR.LE gsb0, 0x0 ;  /* 0x00008000000079c5 */ /* 0x000fe40000010000 */
[----:B------:R-:W-:-:S06]  /*18b0*/  WARPGROUP.ARRIVE ;  /* 0x00000000000079c5 */ /* 0x000fcc0000000000 */
[----:B------:R-:W-:Y:S01]  /*18c0*/  HGMMA.64x128x16.F32 R24, gdesc[UR8].tnspA.tnspB, R24, gsb0 ;  /* 0x61e00000081879f0 */ /* 0x000fe20008000818 */
        /* <DEDUP_REMOVED lines=13> */
[----:B------:R-:W-:Y:S03]  /*19a0*/  HGMMA.64x128x16.F32 R24, gdesc[UR8].tnspA.tnspB, R24, gsb0 ;  /* 0x61e00000081879f0 */ /* 0x000fe60008000818 */
[----:B------:R-:W-:Y:S02]  /*19b0*/  WARPGROUP.DEPBAR.LE gsb0, 0x0 ;  /* 0x00008000000079c5 */ /* 0x000fe40000010000 */
[----:B------:R-:W-:Y:S05]  /*19c0*/  @!P2 BRA `(.L_x_22) ;  /* 0x000000040028a947 */ /* 0x000fea0003800000 */
[----:B------:R-:W-:Y:S01]  /*19d0*/  UIADD3 UR5, UR42, 0x1, URZ ;  /* 0x000000012a057890 */ /* 0x000fe2000fffe03f */
[----:B01----:R-:W-:Y:S02]  /*19e0*/  IMAD.U32 R0, RZ, RZ, UR44 ;  /* 0x0000002cff007e24 */ /* 0x003fe4000f8e00ff */
[----:B------:R-:W-:Y:S01]  /*19f0*/  IMAD.U32 R3, RZ, RZ, UR42 ;  /* 0x0000002aff037e24 */ /* 0x000fe2000f8e00ff */
[----:B------:R-:W-:-:S04]  /*1a00*/  UISETP.NE.AND UP0, UPT, UR5, 0x2, UPT ;  /* 0x000000020500788c */ /* 0x000fc8000bf05270 */
[----:B------:R-:W-:Y:S02]  /*1a10*/  USEL UR6, URZ, 0x1, UP0 ;  /* 0x000000013f067887 */ /* 0x000fe40008000000 */
[----:B------:R-:W-:Y:S02]  /*1a20*/  USEL UR5, UR5, URZ, UP0 ;  /* 0x0000003f05057287 */ /* 0x000fe40008000000 */
[----:B------:R-:W-:-:S06]  /*1a30*/  ULOP3.LUT UR6, UR40, UR6, URZ, 0x3c, !UPT ;  /* 0x0000000628067292 */ /* 0x000fcc000f8e3c3f */
[----:B------:R-:W-:-:S07]  /*1a40*/  IMAD.U32 R7, RZ, RZ, UR6 ;  /* 0x00000006ff077e24 */ /* 0x000fce000f8e00ff */
.L_x_29:
[----:B------:R-:W-:Y:S05]  /*1a50*/  @!P0 BRA `(.L_x_23) ;  /* 0x0000000000048947 */ /* 0x000fea0003800000 */
[----:B------:R-:W-:Y:S01]  /*1a60*/  BPT.TRAP 0x1 ;  /* 0x000000040000795c */ /* 0x000fe20000300000 */
.L_x_23:
[----:B------:R-:W0:Y:S01]  /*1a70*/  S2UR UR7, SR_CgaCtaId ;  /* 0x00000000000779c3 */ /* 0x000e220000008800 */
[----:B------:R-:W-:Y:S01]  /*1a80*/  UMOV UR6, 0x400 ;  /* 0x0000040000067882 */ /* 0x000fe20000000000 */
[----:B------:R-:W-:Y:S01]  /*1a90*/  IMAD.U32 R5, RZ, RZ, UR5 ;  /* 0x00000005ff057e24 */ /* 0x000fe2000f8e00ff */
[----:B------:R-:W-:Y:S01]  /*1aa0*/  SHF.L.U32 R4, R7, 0x1f, RZ ;  /* 0x0000001f07047819 */ /* 0x000fe200000006ff */
[----:B0-----:R-:W-:-:S06]  /*1ab0*/  ULEA UR6, UR7, UR6, 0x18 ;  /* 0x0000000607067291 */ /* 0x001fcc000f8ec03f */
[----:B------:R-:W-:-:S04]  /*1ac0*/  IMAD.U32 R6, RZ, RZ, UR6 ;  /* 0x00000006ff067e24 */ /* 0x000fc8000f8e00ff */
[----:B------:R-:W-:-:S04]  /*1ad0*/  IMAD R5, R5, 0x8, R6 ;  /* 0x0000000805057824 */ /* 0x000fc800078e0206 */
[----:B------:R0:W1:Y:S01]  /*1ae0*/  SYNCS.PHASECHK.TRANS64.TRYWAIT P1, [R5+URZ], R4 ;  /* 0x00000004050075a7 */ /* 0x000062000802017f */
[----:B------:R-:W-:Y:S05]  /*1af0*/  @!P0 BRA `(.L_x_24) ;  /* 0x0000000000048947 */ /* 0x000fea0003800000 */
[----:B------:R-:W-:Y:S01]  /*1b00*/  BPT.TRAP 0x1 ;  /* 0x000000040000795c */ /* 0x000fe20000300000 */
.L_x_24:
[----:B-1----:R-:W-:Y:S05]  /*1b10*/  @P1 BRA `(.L_x_25) ;  /* 0x0000000000081947 */ /* 0x002fea0003800000 */
[----:B------:R-:W1:Y:S02]  /*1b20*/  SYNCS.PHASECHK.TRANS64.TRYWAIT P1, [R5+URZ], R4 ;  /* 0x00000004050075a7 */ /* 0x000e64000802017f */
[----:B-1----:R-:W-:Y:S05]  /*1b30*/  @!P1 BRA `(.L_x_26) ;  /* 0x0000006000e09947 */ /* 0x002fea0003800000 */
.L_x_25:
[----:B------:R-:W-:Y:S01]  /*1b40*/  ULEA UR6, UR5, UR45, 0xa ;  /* 0x0000002d05067291 */ /* 0x000fe2000f8e503f */
[----:B------:R-:W-:Y:S01]  /*1b50*/  WARPGROUP.ARRIVE ;  /* 0x00000000000079c5 */ /* 0x000fe20000000000 */
[----:B------:R-:W-:Y:S01]  /*1b60*/  ULEA UR7, UR5, UR4, 0xa ;  /* 0x0000000405077291 */ /* 0x000fe2000f8e503f */
[----:B------:R-:W-:Y:S01]  /*1b70*/  UMOV UR9, 0x40000040 ;  /* 0x4000004000097882 */ /* 0x000fe20000000000 */
[----:B------:R-:W-:-:S03]  /*1b80*/  UMOV UR11, 0x40000040 ;  /* 0x40000040000b7882 */ /* 0x000fc60000000000 */
[----:B------:R-:W-:Y:S02]  /*1b90*/  UMOV UR8, UR6 ;  /* 0x0000000600087c82 */ /* 0x000fe40008000000 */
[----:B------:R-:W-:Y:S02]  /*1ba0*/  UMOV UR10, UR7 ;  /* 0x00000007000a7c82 */ /* 0x000fe40008000000 */
[----:B------:R-:W-:Y:S01]  /*1bb0*/  HGMMA.64x128x16.F32 R24, gdesc[UR8].tnspA.tnspB, R24, gsb0 ;  /* 0x61e00000081879f0 */ /* 0x000fe20008000818 */
[----:B------:R-:W-:Y:S02]  /*1bc0*/  UIADD3 UR8, UR6, 0x80, URZ ;  /* 0x0000008006087890 */ /* 0x000fe4000fffe03f */
[----:B------:R-:W-:Y:S01]  /*1bd0*/  UIADD3 UR10, UR7, 0x80, URZ ;  /* 0x00000080070a7890 */ /* 0x000fe2000fffe03f */
[----:B------:R-:W-:Y:S01]  /*1be0*/  UMOV UR9, 0x40000040 ;  /* 0x4000004000097882 */ /* 0x000fe20000000000 */
[----:B------:R-:W-:Y:S01]  /*1bf0*/  UMOV UR11, 0x40000040 ;  /* 0x40000040000b7882 */ /* 0x000fe20000000000 */
[----:B------:R-:W-:-:S02]  /*1c00*/  WARPGROUP.DEPBAR.LE gsb0, 0x0 ;  /* 0x00008000000079c5 */ /* 0x000fc40000010000 */
        /* <DEDUP_REMOVED lines=18> */
[----:B------:R-:W-:Y:S01]  /*1d30*/  BPT.TRAP 0x1 ;  /* 0x000000040000795c */ /* 0x000fe20000300000 */
.L_x_27:
[----:B------:R-:W-:-:S13]  /*1d40*/  ISETP.NE.AND P1, PT, R22, RZ, PT ;  /* 0x000000ff1600720c */ /* 0x000fda0003f25270 */
[----:B01----:R-:W-:-:S04]  /*1d50*/  @P1 IMAD R4, R3, 0x8, R6 ;  /* 0x0000000803041824 */ /* 0x003fc800078e0206 */
[----:B------:R-:W-:-:S05]  /*1d60*/  @P1 VIADD R4, R4, 0x10 ;  /* 0x0000001004041836 */ /* 0x000fca0000000000 */
[----:B------:R-:W-:-:S04]  /*1d70*/  @P1 PRMT R4, R19, 0x654, R4 ;  /* 0x0000065413041816 */ /* 0x000fc80000000004 */
[----:B------:R0:W-:Y:S01]  /*1d80*/  @P1 SYNCS.ARRIVE.TRANS64.RED.A1T0 RZ, [R4+URZ], RZ ;  /* 0x000000ff04ff19a7 */ /* 0x0001e2000810043f */
[----:B------:R-:W-:-:S13]  /*1d90*/  ISETP.GT.U32.AND P1, PT, R18, 0x1, PT ;  /* 0x000000011200780c */ /* 0x000fda0003f24070 */
[----:B0-----:R-:W-:Y:S05]  /*1da0*/  @P1 BRA `(.L_x_28) ;  /* 0x0000000000041947 */ /* 0x001fea0003800000 */
[----:B------:R-:W-:Y:S01]  /*1db0*/  BPT.TRAP 0x1 ;  /* 0x000000040000795c */ /* 0x000fe20000300000 */
.L_x_28:
[----:B------:R-:W-:Y:S01]  /*1dc0*/  UIADD3 UR5, UR5, 0x1, URZ ;  /* 0x0000000105057890 */ /* 0x000fe2000fffe03f */
[C---:B------:R-:W-:Y:S01]  /*1dd0*/  ISETP.GT.AND P2, PT, R0.reuse, 0x1, PT ;  /* 0x000000010000780c */ /* 0x040fe20003f44270 */
[----:B------:R-:W-:Y:S02]  /*1de0*/  VIADD R3, R3, 0x1 ;  /* 0x0000000103037836 */ /* 0x000fe40000000000 */
[----:B------:R-:W-:Y:S01]  /*1df0*/  UISETP.NE.AND UP0, UPT, UR5, 0x2, UPT ;  /* 0x000000020500788c */ /* 0x000fe2000bf05270 */
[----:B------:R-:W-:Y:S02]  /*1e00*/  VIADD R0, R0, 0xffffffff ;  /* 0xffffffff00007836 */ /* 0x000fe40000000000 */
[C---:B------:R-:W-:Y:S01]  /*1e10*/  ISETP.NE.AND P1, PT, R3.reuse, 0x2, PT ;  /* 0x000000020300780c */ /* 0x040fe20003f25270 */
[----:B------:R-:W-:Y:S02]  /*1e20*/  USEL UR6, URZ, 0x1, UP0 ;  /* 0x000000013f067887 */ /* 0x000fe40008000000 */
[----:B------:R-:W-:Y:S01]  /*1e30*/  USEL UR5, UR5, URZ, UP0 ;  /* 0x0000003f05057287 */ /* 0x000fe20008000000 */
[----:B------:R-:W-:-:S03]  /*1e40*/  SEL R3, R3, RZ, P1 ;  /* 0x000000ff03037207 */ /* 0x000fc60000800000 */
[----:B------:R-:W-:Y:S01]  /*1e50*/  LOP3.LUT R7, R7, UR6, RZ, 0x3c, !PT ;  /* 0x0000000607077c12 */ /* 0x000fe2000f8e3cff */
[----:B------:R-:W-:Y:S07]  /*1e60*/  @P2 BRA `(.L_x_29) ;  /* 0xfffffff800f82947 */ /* 0x000fee000383ffff */
.L_x_22:
[----:B01----:R-:W0:Y:S02]  /*1e70*/  LDC R0, c[0x0][0x28c] ;  /* 0x0000a300ff007b82 */ /* 0x003e240000000800 */
[----:B0-----:R-:W-:-:S13]  /*1e80*/  ISETP.GE.AND P1, PT, R0, 0x1, PT ;  /* 0x000000010000780c */ /* 0x001fda0003f26270 */
[----:B------:R-:W-:Y:S05]  /*1e90*/  @!P1 BRA `(.L_x_30) ;  /* 0x0000000000389947 */ /* 0x000fea0003800000 */
[----:B------:R-:W-:Y:S05]  /*1ea0*/  @!P0 BRA `(.L_x_31) ;  /* 0x0000000000048947 */ /* 0x000fea0003800000 */
[----:B------:R-:W-:Y:S01]  /*1eb0*/  BPT.TRAP 0x1 ;  /* 0x000000040000795c */ /* 0x000fe20000300000 */
.L_x_31:
[----:B------:R-:W-:-:S13]  /*1ec0*/  ISETP.NE.AND P0, PT, R22, RZ, PT ;  /* 0x000000ff1600720c */ /* 0x000fda0003f05270 */
[----:B------:R-:W-:-:S05]  /*1ed0*/  VOTEU.ANY UP0, P0 ;  /* 0x00000000003f7886 */ /* 0x000fca0000000100 */
[----:B------:R-:W-:-:S06]  /*1ee0*/  @UP0 UIADD3 UR4, UR44, UR42, URZ ;  /* 0x0000002a2c040290 */ /* 0x000fcc000fffe03f */
[----:B------:R-:W-:-:S04]  /*1ef0*/  IMAD.U32 R0, RZ, RZ, UR4 ;  /* 0x00000004ff007e24 */ /* 0x000fc8000f8e00ff */
[----:B------:R-:W-:-:S05]  /*1f00*/  @P0 IMAD.SHL.U32 R0, R0, 0x8, RZ ;  /* 0x0000000800000824 */ /* 0x000fca00078e00ff */
[----:B------:R-:W-:-:S04]  /*1f10*/  @P0 LOP3.LUT R0, R0, 0x8, RZ, 0xc0, !PT ;  /* 0x0000000800000812 */ /* 0x000fc800078ec0ff */
[----:B------:R-:W-:-:S04]  /*1f20*/  @P0 IADD3 R0, R6, 0x10, R0 ;  /* 0x0000001006000810 */ /* 0x000fc80007ffe000 */
[----:B------:R-:W-:-:S04]  /*1f30*/  @P0 PRMT R0, R19, 0x654, R0 ;  /* 0x0000065413000816 */ /* 0x000fc80000000000 */
[----:B------:R0:W-:Y:S01]  /*1f40*/  @P0 SYNCS.ARRIVE.TRANS64.RED.A1T0 RZ, [R0+URZ], RZ ;  /* 0x000000ff00ff09a7 */ /* 0x0001e2000810043f */
[----:B------:R-:W-:-:S13]  /*1f50*/  ISETP.GT.U32.AND P0, PT, R18, 0x1, PT ;  /* 0x000000011200780c */ /* 0x000fda0003f04070 */
[----:B0-----:R-:W-:Y:S05]  /*1f60*/  @P0 BRA `(.L_x_30) ;  /* 0x0000000000040947 */ /* 0x001fea0003800000 */
[----:B------:R-:W-:Y:S01]  /*1f70*/  BPT.TRAP 0x1 ;  /* 0x000000040000795c */ /* 0x000fe20000300000 */
.L_x_30:
[----:B------:R-:W-:Y:S01]  /*1f80*/  IMAD.SHL.U32 R100, R100, 0x80, RZ ;  /* 0x0000008064647824 */ /* 0x000fe200078e00ff */
[----:B------:R-:W-:Y:S01]  /*1f90*/  ULDC UR6, c[0x0][0x288] ;  /* 0x0000a20000067ab9 */ /* 0x000fe20000000800 */
[----:B------:R-:W-:Y:S01]  /*1fa0*/  SHF.R.S32.HI R11, RZ, 0x1f, R101 ;  /* 0x0000001fff0b7819 */ /* 0x000fe20000011465 */
[C---:B------:R-:W-:Y:S01]  /*1fb0*/  IMAD.SHL.U32 R6, R103.reuse, 0x80, RZ ;  /* 0x0000008067067824 */ /* 0x040fe200078e00ff */
[----:B------:R-:W-:Y:S01]  /*1fc0*/  ULDC.64 UR4, c[0x0][0x5d0] ;  /* 0x0001740000047ab9 */ /* 0x000fe20000000a00 */
[C---:B------:R-:W-:Y:S01]  /*1fd0*/  LOP3.LUT R8, R100.reuse, 0x6, R95, 0xf8, !PT ;  /* 0x0000000664087812 */ /* 0x040fe200078ef85f */
[----:B------:R-:W-:Y:S01]  /*1fe0*/  IMAD.WIDE R104, R103, 0x80, R88 ;  /* 0x0000008067687825 */ /* 0x000fe200078e0258 */
[----:B------:R-:W-:Y:S01]  /*1ff0*/  ISETP.GE.AND P0, PT, R100, UR6, PT ;  /* 0x0000000664007c0c */ /* 0x000fe2000bf06270 */
[----:B------:R-:W-:Y:S01]  /*2000*/  ULDC UR6, c[0x0][0x284] ;  /* 0x0000a10000067ab9 */ /* 0x000fe20000000800 */
[----:B------:R-:W-:Y:S01]  /*2010*/  SHF.R.S32.HI R9, RZ, 0x1f, R8 ;  /* 0x0000001fff097819 */ /* 0x000fe20000011408 */
[----:B------:R-:W-:Y:S01]  /*2020*/  IMAD R0, R11, UR4, RZ ;  /* 0x000000040b007c24 */ /* 0x000fe2000f8e02ff */
[----:B------:R-:W-:-:S03]  /*2030*/  ISETP.GE.OR P0, PT, R6, UR6, P0 ;  /* 0x0000000606007c0c */ /* 0x000fc60008706670 */
[C---:B------:R-:W-:Y:S02]  /*2040*/  IMAD R3, R101.reuse, UR5, R0 ;  /* 0x0000000565037c24 */ /* 0x040fe4000f8e0200 */
[----:B------:R-:W-:Y:S01]  /*2050*/  IMAD.WIDE.U32 R4, R101, UR4, R8 ;  /* 0x0000000465047c25 */ /* 0x000fe2000f8e0008 */
[----:B------:R-:W-:-:S03]  /*2060*/  ULDC.64 UR4, c[0x0][0x5c8] ;  /* 0x0001720000047ab9 */ /* 0x000fc60000000a00 */
[----:B------:R-:W-:Y:S02]  /*2070*/  IMAD R7, R105, UR4, RZ ;  /* 0x0000000469077c24 */ /* 0x000fe4000f8e02ff */
[----:B------:R-:W-:Y:S02]  /*2080*/  IMAD.IADD R5, R5, 0x1, R3 ;  /* 0x0000000105057824 */ /* 0x000fe400078e0203 */
[C---:B------:R-:W-:Y:S02]  /*2090*/  IMAD R7, R104.reuse, UR5, R7 ;  /* 0x0000000568077c24 */ /* 0x040fe4000f8e0207 */
[----:B------:R-:W-:-:S04]  /*20a0*/  IMAD.WIDE.U32 R106, R104, UR4, R4 ;  /* 0x00000004686a7c25 */ /* 0x000fc8000f8e0004 */
[----:B------:R-:W-:Y:S01]  /*20b0*/  IMAD.MOV.U32 R0, RZ, RZ, -0x1 ;  /* 0xffffffffff007424 */ /* 0x000fe200078e00ff */
[----:B------:R-:W-:Y:S06]  /*20c0*/  @P0 BRA `(.L_x_32) ;  /* 0x00000040001c0947 */ /* 0x000fec0003800000 */
[----:B-----5:R-:W-:Y:S01]  /*20d0*/  FSETP.NEU.AND P0, PT, R90, RZ, PT ;  /* 0x000000ff5a00720b */ /* 0x020fe20003f0d000 */
[----:B------:R-:W-:Y:S01]  /*20e0*/  IMAD.IADD R4, R94, 0x1, -R100 ;  /* 0x000000015e047824 */ /* 0x000fe200078e0a64 */
[----:B------:R-:W-:Y:S01]  /*20f0*/  BSSY B0, `(.L_x_32) ;  /* 0x0000404000007945 */ /* 0x000fe20003800000 */
[----:B------:R-:W-:Y:S02]  /*2100*/  IMAD.IADD R3, R99, 0x1, -R6 ;  /* 0x0000000163037824 */ /* 0x000fe400078e0a06 */
[----:B------:R-:W-:Y:S01]  /*2110*/  IMAD.IADD R103, R107, 0x1, R7 ;  /* 0x000000016b677824 */ /* 0x000fe200078e0207 */
[----:B------:R-:W-:-:S04]  /*2120*/  ISETP.GT.AND P2, PT, R4, RZ, PT ;  /* 0x000000ff0400720c */ /* 0x000fc80003f44270 */
[----:B------:R-:W-:-:S03]  /*2130*/  ISETP.GT.AND P1, PT, R3, RZ, P2 ;  /* 0x000000ff0300720c */ /* 0x000fc60001724270 */
[----:B------:R-:W-:Y:S10]  /*2140*/  @!P0 BRA `(.L_x_33) ;  /* 0x0000002c00288947 */ /* 0x000ff40003800000 */
[----:B------:R-:W0:Y:S01]  /*2150*/  LDC.64 R110, c[0x0][0x5b8] ;  /* 0x00016e00ff6e7b82 */ /* 0x000e220000000a00 */
[----:B------:R-:W-:-:S07]  /*2160*/  ULDC.64 UR4, c[0x0][0x5c0] ;  /* 0x0001700000047ab9 */ /* 0x000fce0000000a00 */
[----:B------:R-:W1:Y:S08]  /*2170*/  LDC.64 R112, c[0x0][0x5b0] ;  /* 0x00016c00ff707b82 */ /* 0x000e700000000a00 */
[----:B------:R-:W2:Y:S01]  /*2180*/  LDC.64 R114, c[0x0][0x5a8] ;  /* 0x00016a00ff727b82 */ /* 0x000ea20000000a00 */
[-C--:B0-----:R-:W-:Y:S02]  /*2190*/  IMAD R6, R11, R110.reuse, RZ ;  /* 0x0000006e0b067224 */ /* 0x081fe400078e02ff */
[----:B------:R-:W-:-:S04]  /*21a0*/  IMAD.WIDE.U32 R108, R101, R110, R8 ;  /* 0x0000006e656c7225 */ /* 0x000fc800078e0008 */
[----:B------:R-:W-:Y:S02]  /*21b0*/  IMAD R107, R101, R111, R6 ;  /* 0x0000006f656b7224 */ /* 0x000fe400078e0206 */
[-C--:B-1----:R-:W-:Y:S02]  /*21c0*/  IMAD R5, R105, R112.reuse, RZ ;  /* 0x0000007069057224 */ /* 0x082fe400078e02ff */
[----:B------:R-:W-:Y:S02]  /*21d0*/  IMAD.IADD R13, R109, 0x1, R107 ;  /* 0x000000016d0d7824 */ /* 0x000fe400078e026b */
[----:B------:R-:W-:Y:S02]  /*21e0*/  IMAD.MOV.U32 R12, RZ, RZ, R108 ;  /* 0x000000ffff0c7224 */ /* 0x000fe400078e006c */
[C---:B------:R-:W-:Y:S02]  /*21f0*/  IMAD R111, R104.reuse, R113, R5 ;  /* 0x00000071686f7224 */ /* 0x040fe400078e0205 */
[----:B------:R-:W-:-:S04]  /*2200*/  IMAD.WIDE.U32 R6, R104, R112, R12 ;  /* 0x0000007068067225 */ /* 0x000fc800078e000c */
[----:B------:R-:W-:Y:S01]  /*2210*/  IMAD.IADD R5, R7, 0x1, R111 ;  /* 0x0000000107057824 */ /* 0x000fe200078e026f */
[----:B--2---:R-:W-:-:S04]  /*2220*/  LEA R14, P0, R6, R114, 0x1 ;  /* 0x00000072060e7211 */ /* 0x004fc800078008ff */
[----:B------:R-:W-:-:S05]  /*2230*/  LEA.HI.X R15, R6, R115, R5, 0x1, P0 ;  /* 0x00000073060f7211 */ /* 0x000fca00000f0c05 */
[----:B------:R0:W2:Y:S01]  /*2240*/  @P1 LDG.E.LTC128B.U16 R5, desc[UR36][R14.64] ;  /* 0x000000240e051981 */ /* 0x0000a2000c1e1520 */
[----:B------:R-:W-:Y:S01]  /*2250*/  LEA R10, P0, R106, UR4, 0x1 ;  /* 0x000000046a0a7c11 */ /* 0x000fe2000f8008ff */
[----:B------:R-:W-:Y:S01]  /*2260*/  IMAD.WIDE.U32 R6, R104, R112, R8 ;  /* 0x0000007068067225 */ /* 0x000fe200078e0008 */
[----:B------:R-:W-:Y:S03]  /*2270*/  BSSY B1, `(.L_x_34) ;  /* 0x0000012000017945 */ /* 0x000fe60003800000 */
[----:B------:R-:W-:Y:S02]  /*2280*/  IMAD.IADD R7, R111, 0x1, R7 ;  /* 0x000000016f077824 */ /* 0x000fe400078e0207 */
[----:B------:R-:W-:Y:S01]  /*2290*/  IMAD.WIDE.U32 R20, R101, R110, R6 ;  /* 0x0000006e65147225 */ /* 0x000fe200078e0006 */
[----:B0-----:R-:W-:-:S03]  /*22a0*/  SHF.L.U64.HI R15, R112, 0x3, R113 ;  /* 0x00000003700f7819 */ /* 0x001fc60000010271 */
[----:B------:R-:W-:Y:S01]  /*22b0*/  IMAD.IADD R7, R107, 0x1, R21 ;  /* 0x000000016b077824 */ /* 0x000fe200078e0215 */
[----:B------:R-:W-:Y:S01]  /*22c0*/  LEA R6, P4, R20, R114, 0x1 ;  /* 0x0000007214067211 */ /* 0x000fe200078808ff */
[----:B------:R-:W-:-:S03]  /*22d0*/  IMAD.SHL.U32 R14, R112, 0x8, RZ ;  /* 0x00000008700e7824 */ /* 0x000fc600078e00ff */
[----:B------:R-:W-:Y:S01]  /*22e0*/  LEA.HI.X R7, R20, R115, R7, 0x1, P4 ;  /* 0x0000007314077211 */ /* 0x000fe200020f0c07 */
[----:B--2---:R-:W-:-:S05]  /*22f0*/  HADD2.F32 R11, -RZ, R5.H0_H0 ;  /* 0x20000005ff0b7230 */ /* 0x004fca0000004100 */
[----:B------:R-:W-:-:S04]  /*2300*/  FMUL R11, R11, R90 ;  /* 0x0000005a0b0b7220 */ /* 0x000fc80000400000 */
[----:B------:R-:W-:Y:S01]  /*2310*/  FFMA R24, R24, R23, R11 ;  /* 0x0000001718187223 */ /* 0x000fe2000000000b */
[----:B------:R-:W-:Y:S02]  /*2320*/  LEA.HI.X R11, R106, UR5, R103, 0x1, P0 ;  /* 0x000000056a0b7c11 */ /* 0x000fe400080f0c67 */
[----:B------:R-:W-:Y:S02]  /*2330*/  ISETP.GT.AND P0, PT, R4, 0x1, PT ;  /* 0x000000010400780c */ /* 0x000fe40003f04270 */
[----:B------:R-:W-:Y:S02]  /*2340*/  F2FP.F16.F32.PACK_AB R24, RZ, R24 ;  /* 0x00000018ff18723e */ /* 0x000fe400000000ff */
[----:B------:R-:W-:-:S03]  /*2350*/  ISETP.GT.AND P3, PT, R3, RZ, P0 ;  /* 0x000000ff0300720c */ /* 0x000fc60000764270 */
[----:B------:R0:W-:Y:S10]  /*2360*/  @P1 STG.E.U16 desc[UR36][R10.64], R24 ;  /* 0x000000180a001986 */ /* 0x0001f4000c101524 */
[----:B------:R-:W-:Y:S05]  /*2370*/  @!P3 BRA `(.L_x_35) ;  /* 0x000000000004b947 */ /* 0x000fea0003800000 */
[----:B------:R1:W5:Y:S02]  /*2380*/  LDG.E.LTC128B.U16 R5, desc[UR36][R6.64+0x2] ;  /* 0x0000022406057981 */ /* 0x000364000c1e1520 */
.L_x_35:
[----:B------:R-:W-:Y:S05]  /*2390*/  BSYNC B1 ;  /* 0x0000000000017941 */ /* 0x000fea0003800000 */
.L_x_34:
[----:B-----5:R-:W-:Y:S01]  /*23a0*/  HADD2.F32 R103, -RZ, R5.H0_H0 ;  /* 0x20000005ff677230 */ /* 0x020fe20000004100 */
[----:B------:R-:W-:Y:S01]  /*23b0*/  ISETP.GT.AND P2, PT, R3, 0x8, P2 ;  /* 0x000000080300780c */ /* 0x000fe20001744270 */
[----:B------:R-:W-:Y:S01]  /*23c0*/  IMAD.WIDE.U32 R20, R104, R112, R14 ;  /* 0x0000007068147225 */ /* 0x000fe200078e000e */
[----:B0-----:R-:W-:-:S03]  /*23d0*/  PRMT R24, R5, 0x7610, R24 ;  /* 0x0000761005187816 */ /* 0x001fc60000000018 */
[----:B------:R-:W-:Y:S01]  /*23e0*/  FMUL R12, R103, R90 ;  /* 0x0000005a670c7220 */ /* 0x000fe20000400000 */
[----:B------:R-:W-:Y:S01]  /*23f0*/  IMAD.IADD R111, R111, 0x1, R21 ;  /* 0x000000016f6f7824 */ /* 0x000fe200078e0215 */
[----:B------:R-:W-:Y:S02]  /*2400*/  IADD3 R108, P1, R108, R20, RZ ;  /* 0x000000146c6c7210 */ /* 0x000fe40007f3e0ff */
[----:B------:R-:W-:-:S03]  /*2410*/  FFMA R12, R25, R23, R12 ;  /* 0x00000017190c7223 */ /* 0x000fc6000000000c */
[----:B------:R-:W-:Y:S01]  /*2420*/  IMAD.X R13, R111, 0x1, R13, P1 ;  /* 0x000000016f0d7824 */ /* 0x000fe200008e060d */
[C---:B------:R-:W-:Y:S02]  /*2430*/  LEA R14, P1, R108.reuse, R114, 0x1 ;  /* 0x000000726c0e7211 */ /* 0x040fe400078208ff */
[----:B------:R-:W-:Y:S02]  /*2440*/  F2FP.F16.F32.PACK_AB R12, RZ, R12 ;  /* 0x0000000cff0c723e */ /* 0x000fe400000000ff */
[----:B------:R-:W-:Y:S02]  /*2450*/  LEA.HI.X R15, R108, R115, R13, 0x1, P1 ;  /* 0x000000736c0f7211 */ /* 0x000fe400008f0c0d */
[----:B------:R-:W-:-:S05]  /*2460*/  PRMT R21, R12, 0x7610, R21 ;  /* 0x000076100c157816 */ /* 0x000fca0000000015 */
[----:B------:R0:W-:Y:S04]  /*2470*/  @P3 STG.E.U16 desc[UR36][R10.64+0x2], R21 ;  /* 0x000002150a003986 */ /* 0x0001e8000c101524 */
[----:B------:R-:W2:Y:S01]  /*2480*/  @P2 LDG.E.LTC128B.U16 R24, desc[UR36][R14.64] ;  /* 0x000000240e182981 */ /* 0x000ea2000c1e1520 */
[----:B------:R-:W-:Y:S01]  /*2490*/  IADD3 R20, P1, R8, R20, RZ ;  /* 0x0000001408147210 */ /* 0x000fe20007f3e0ff */
[----:B------:R-:W-:Y:S01]  /*24a0*/  BSSY B1, `(.L_x_36) ;  /* 0x0000011000017945 */ /* 0x000fe20003800000 */
[----:B------:R-:W-:Y:S02]  /*24b0*/  SHF.L.U64.HI R13, R91, 0x1, R92 ;  /* 0x000000015b0d7819 */ /* 0x000fe4000001025c */
[----:B------:R-:W-:Y:S01]  /*24c0*/  ISETP.GT.AND P0, PT, R3, 0x8, P0 ;  /* 0x000000080300780c */ /* 0x000fe20000704270 */
[----:B0-----:R-:W-:Y:S01]  /*24d0*/  IMAD.X R21, R9, 0x1, R111, P1 ;  /* 0x0000000109157824 */ /* 0x001fe200008e066f */
[----:B------:R-:W-:Y:S01]  /*24e0*/  LEA R12, P1, R91, R10, 0x1 ;  /* 0x0000000a5b0c7211 */ /* 0x000fe200078208ff */
[----:B------:R-:W-:-:S04]  /*24f0*/  IMAD.WIDE.U32 R20, R101, R110, R20 ;  /* 0x0000006e65147225 */ /* 0x000fc800078e0014 */
[----:B------:R-:W-:Y:S01]  /*2500*/  IMAD.X R13, R13, 0x1, R11, P1 ;  /* 0x000000010d0d7824 */ /* 0x000fe200008e060b */
[----:B------:R-:W-:Y:S01]  /*2510*/  LEA R8, P3, R20, R114, 0x1 ;  /* 0x0000007214087211 */ /* 0x000fe200078608ff */
[----:B------:R-:W-:-:S05]  /*2520*/  IMAD.IADD R9, R107, 0x1, R21 ;  /* 0x000000016b097824 */ /* 0x000fca00078e0215 */
[----:B------:R-:W-:Y:S01]  /*2530*/  LEA.HI.X R9, R20, R115, R9, 0x1, P3 ;  /* 0x0000007314097211 */ /* 0x000fe200018f0c09 */
[----:B--2---:R-:W-:-:S05]  /*2540*/  HADD2.F32 R5, -RZ, R24.H0_H0 ;  /* 0x20000018ff057230 */ /* 0x004fca0000004100 */
[----:B------:R-:W-:-:S04]  /*2550*/  FMUL R5, R5, R90 ;  /* 0x0000005a05057220 */ /* 0x000fc80000400000 */
[----:B------:R-:W-:-:S05]  /*2560*/  FFMA R5, R26, R23, R5 ;  /* 0x000000171a057223 */ /* 0x000fca0000000005 */
[----:B------:R-:W-:-:S05]  /*2570*/  F2FP.F16.F32.PACK_AB R5, RZ, R5 ;  /* 0x00000005ff05723e */ /* 0x000fca00000000ff */
[----:B------:R0:W-:Y:S01]  /*2580*/  @P2 STG.E.U16 desc[UR36][R12.64], R5 ;  /* 0x000000050c002986 */ /* 0x0001e2000c101524 */
[----:B------:R-:W-:Y:S05]  /*2590*/  @!P0 BRA `(.L_x_37) ;  /* 0x0000000000048947 */ /* 0x000fea0003800000 */
[----:B------:R2:W5:Y:S02]  /*25a0*/  LDG.E.LTC128B.U16 R24, desc[UR36][R8.64+0x2] ;  /* 0x0000022408187981 */ /* 0x000564000c1e1520 */
.L_x_37:
[----:B------:R-:W-:Y:S05]  /*25b0*/  BSYNC B1 ;  /* 0x0000000000017941 */ /* 0x000fea0003800000 */
.L_x_36:
[----:B0----5:R-:W-:Y:S01]  /*25c0*/  HADD2.F32 R5, -RZ, R24.H0_H0 ;  /* 0x20000018ff057230 */ /* 0x021fe20000004100 */
[----:B------:R-:W-:Y:S01]  /*25d0*/  ISETP.GT.AND P1, PT, R4, 0x8, PT ;  /* 0x000000080400780c */ /* 0x000fe20003f24270 */
[----:B------:R-:W-:Y:S03]  /*25e0*/  BSSY B1, `(.L_x_38) ;  /* 0x0000008000017945 */ /* 0x000fe60003800000 */
[----:B------:R-:W-:Y:S01]  /*25f0*/  FMUL R14, R5, R90 ;  /* 0x0000005a050e7220 */ /* 0x000fe20000400000 */
[----:B------:R-:W-:-:S03]  /*2600*/  ISETP.GT.AND P2, PT, R3, RZ, P1 ;  /* 0x000000ff0300720c */ /* 0x000fc60000f44270 */
[----:B------:R-:W-:-:S05]  /*2610*/  FFMA R14, R27, R23, R14 ;  /* 0x000000171b0e7223 */ /* 0x000fca000000000e */
[----:B------:R-:W-:-:S05]  /*2620*/  F2FP.F16.F32.PACK_AB R14, RZ, R14 ;  /* 0x0000000eff0e723e */ /* 0x000fca00000000ff */
[----:B------:R0:W-:Y:S01]  /*2630*/  @P0 STG.E.U16 desc[UR36][R12.64+0x2], R14 ;  /* 0x0000020e0c000986 */ /* 0x0001e2000c101524 */
[----:B------:R-:W-:Y:S05]  /*2640*/  @!P2 BRA `(.L_x_39) ;  /* 0x000000000004a947 */ /* 0x000fea0003800000 */
[----:B------:R3:W5:Y:S02]  /*2650*/  LDG.E.LTC128B.U16 R24, desc[UR36][R6.64+0x10] ;  /* 0x0000102406187981 */ /* 0x000764000c1e1520 */
.L_x_39:
[----:B------:R-:W-:Y:S05]  /*2660*/  BSYNC B1 ;  /* 0x0000000000017941 */ /* 0x000fea0003800000 */
.L_x_38:
[----:B-----5:R-:W-:Y:S01]  /*2670*/  HADD2.F32 R5, -RZ, R24.H0_H0 ;  /* 0x20000018ff057230 */ /* 0x020fe20000004100 */
        /* <DEDUP_REMOVED lines=9> */
.L_x_41:
[----:B------:R-:W-:Y:S05]  /*2710*/  BSYNC B1 ;  /* 0x0000000000017941 */ /* 0x000fea0003800000 */
.L_x_40:
[----:B----45:R-:W-:Y:S01]  /*2720*/  HADD2.F32 R5, -RZ, R24.H0_H0 ;  /* 0x20000018ff057230 */ /* 0x030fe20000004100 */
[----:B------:R-:W-:Y:S01]  /*2730*/  ISETP.GT.AND P1, PT, R3, 0x8, P1 ;  /* 0x000000080300780c */ /* 0x000fe20000f24270 */
[----:B------:R-:W-:Y:S03]  /*2740*/  BSSY B1, `(.L_x_42) ;  /* 0x0000007000017945 */ /* 0x000fe60003800000 */
[----:B0-----:R-:W-:-:S04]  /*2750*/  FMUL R14, R5, R90 ;  /* 0x0000005a050e7220 */ /* 0x001fc80000400000 */
[----:B------:R-:W-:-:S05]  /*2760*/  FFMA R14, R29, R23, R14 ;  /* 0x000000171d0e7223 */ /* 0x000fca000000000e */
[----:B------:R-:W-:-:S05]  /*2770*/  F2FP.F16.F32.PACK_AB R14, RZ, R14 ;  /* 0x0000000eff0e723e */ /* 0x000fca00000000ff */
[----:B------:R0:W-:Y:S01]  /*2780*/  @P3 STG.E.U16 desc[UR36][R10.64+0x12], R14 ;  /* 0x0000120e0a003986 */ /* 0x0001e2000c101524 */
[----:B------:R-:W-:Y:S05]  /*2790*/  @!P1 BRA `(.L_x_43) ;  /* 0x0000000000049947 */ /* 0x000fea0003800000 */
[----:B------:R4:W5:Y:S02]  /*27a0*/  LDG.E.LTC128B.U16 R24, desc[UR36][R8.64+0x10] ;  /* 0x0000102408187981 */ /* 0x000964000c1e1520 */
.L_x_43:
[----:B------:R-:W-:Y:S05]  /*27b0*/  BSYNC B1 ;  /* 0x0000000000017941 */ /* 0x000fea0003800000 */
.L_x_42:
[----:B-----5:R-:W-:Y:S01]  /*27c0*/  HADD2.F32 R5, -RZ, R24.H0_H0 ;  /* 0x20000018ff057230 */ /* 0x020fe20000004100 */
[----:B------:R-:W-:Y:S01]  /*27d0*/  ISETP.GT.AND P0, PT, R3, 0x8, P0 ;  /* 0x000000080300780c */ /* 0x000fe20000704270 */
[----:B------:R-:W-:Y:S03]  /*27e0*/  BSSY B1, `(.L_x_44) ;  /* 0x0000007000017945 */ /* 0x000fe60003800000 */
[----:B------:R-:W-:-:S04]  /*27f0*/  FMUL R5, R5, R90 ;  /* 0x0000005a05057220 */ /* 0x000fc80000400000 */
[----:B------:R-:W-:-:S05]  /*2800*/  FFMA R5, R30, R23, R5 ;  /* 0x000000171e057223 */ /* 0x000fca0000000005 */
[----:B------:R-:W-:-:S05]  /*2810*/  F2FP.F16.F32.PACK_AB R5, RZ, R5 ;  /* 0x00000005ff05723e */ /* 0x000fca00000000ff */
[----:B------:R0:W-:Y:S01]  /*2820*/  @P1 STG.E.U16 desc[UR36][R12.64+0x10], R5 ;  /* 0x000010050c001986 */ /* 0x0001e2000c101524 */
[----:B------:R-:W-:Y:S05]  /*2830*/  @!P0 BRA `(.L_x_45) ;  /* 0x0000000000048947 */ /* 0x000fea0003800000 */
[----:B------:R0:W5:Y:S02]  /*2840*/  LDG.E.LTC128B.U16 R24, desc[UR36][R8.64+0x12] ;  /* 0x0000122408187981 */ /* 0x000164000c1e1520 */
.L_x_45:
[----:B------:R-:W-:Y:S05]  /*2850*/  BSYNC B1 ;  /* 0x0000000000017941 */ /* 0x000fea0003800000 */
.L_x_44:
        /* <DEDUP_REMOVED lines=10> */
.L_x_47:
[----:B------:R-:W-:Y:S05]  /*2900*/  BSYNC B1 ;  /* 0x0000000000017941 */ /* 0x000fea0003800000 */
.L_x_46:
        /* <DEDUP_REMOVED lines=10> */
.L_x_49:
[----:B------:R-:W-:Y:S05]  /*29b0*/  BSYNC B1 ;  /* 0x0000000000017941 */ /* 0x000fea0003800000 */
.L_x_48:
[----:B0----5:R-:W-:Y:S01]  /*29c0*/  HADD2.F32 R5, -RZ, R24.H0_H0 ;  /* 0x20000018ff057230 */ /* 0x021fe20000004100 */
        /* <DEDUP_REMOVED lines=8> */
.L_x_51:
[----:B------:R-:W-:Y:S05]  /*2a50*/  BSYNC B1 ;  /* 0x0000000000017941 */ /* 0x000fea0003800000 */
.L_x_50:
        /* <DEDUP_REMOVED lines=9> */
.L_x_53:
[----:B------:R-:W-:Y:S05]  /*2af0*/  BSYNC B1 ;  /* 0x0000000000017941 */ /* 0x000fea0003800000 */
.L_x_52:
        /* <DEDUP_REMOVED lines=10> */
.L_x_55:
[----:B------:R-:W-:Y:S05]  /*2ba0*/  BSYNC B1 ;  /* 0x0000000000017941 */ /* 0x000fea0003800000 */
.L_x_54:
        /* <DEDUP_REMOVED lines=10> */
.L_x_57:
[----:B------:R-:W-:Y:S05]  /*2c50*/  BSYNC B1 ;  /* 0x0000000000017941 */ /* 0x000fea0003800000 */
.L_x_56:
        /* <DEDUP_REMOVED lines=9> */
.L_x_59:
[----:B------:R-:W-:Y:S05]  /*2cf0*/  BSYNC B1 ;  /* 0x0000000000017941 */ /* 0x000fea0003800000 */
.L_x_58:
        /* <DEDUP_REMOVED lines=9> */
.L_x_61:
[----:B------:R-:W-:Y:S05]  /*2d90*/  BSYNC B1 ;  /* 0x0000000000017941 */ /* 0x000fea0003800000 */
.L_x_60:
        /* <DEDUP_REMOVED lines=10> */
.L_x_63:
[----:B------:R-:W-:Y:S05]  /*2e40*/  BSYNC B1 ;  /* 0x0000000000017941 */ /* 0x000fea0003800000 */
.L_x_62:
        /* <DEDUP_REMOVED lines=10> */
.L_x_65:
[----:B------:R-:W-:Y:S05]  /*2ef0*/  BSYNC B1 ;  /* 0x0000000000017941 */ /* 0x000fea0003800000 */
.L_x_64:
        /* <DEDUP_REMOVED lines=9> */
.L_x_67:
[----:B------:R-:W-:Y:S05]  /*2f90*/  BSYNC B1 ;  /* 0x0000000000017941 */ /* 0x000fea0003800000 */
.L_x_66:
        /* <DEDUP_REMOVED lines=9> */
.L_x_69:
[----:B------:R-:W-:Y:S05]  /*3030*/  BSYNC B1 ;  /* 0x0000000000017941 */ /* 0x000fea0003800000 */
.L_x_68:
        /* <DEDUP_REMOVED lines=10> */
.L_x_71:
[----:B------:R-:W-:Y:S05]  /*30e0*/  BSYNC B1 ;  /* 0x0000000000017941 */ /* 0x000fea0003800000 */
.L_x_70:
        /* <DEDUP_REMOVED lines=10> */
.L_x_73:
[----:B------:R-:W-:Y:S05]  /*3190*/  BSYNC B1 ;  /* 0x0000000000017941 */ /* 0x000fea0003800000 */
.L_x_72:
        /* <DEDUP_REMOVED lines=9> */
.L_x_75:
[----:B------:R-:W-:Y:S05]  /*3230*/  BSYNC B1 ;  /* 0x0000000000017941 */ /* 0x000fea0003800000 */
.L_x_74:
        /* <DEDUP_REMOVED lines=9> */
.L_x_77:
[----:B------:R-:W-:Y:S05]  /*32d0*/  BSYNC B1 ;  /* 0x0000000000017941 */ /* 0x000fea0003800000 */
.L_x_76:
        /* <DEDUP_REMOVED lines=10> */
.L_x_79:
[----:B------:R-:W-:Y:S05]  /*3380*/  BSYNC B1 ;  /* 0x0000000000017941 */ /* 0x000fea0003800000 */
.L_x_78:
        /* <DEDUP_REMOVED lines=10> */
.L_x_81:
[----:B------:R-:W-:Y:S05]  /*3430*/  BSYNC B1 ;  /* 0x0000000000017941 */ /* 0x000fea0003800000 */
.L_x_80:
        /* <DEDUP_REMOVED lines=9> */
.L_x_83:
[----:B------:R-:W-:Y:S05]  /*34d0*/  BSYNC B1 ;  /* 0x0000000000017941 */ /* 0x000fea0003800000 */
.L_x_82:
        /* <DEDUP_REMOVED lines=9> */
.L_x_85:
[----:B------:R-:W-:Y:S05]  /*3570*/  BSYNC B1 ;  /* 0x0000000000017941 */ /* 0x000fea0003800000 */
.L_x_84:
        /* <DEDUP_REMOVED lines=10> */
.L_x_87:
[----:B------:R-:W-:Y:S05]  /*3620*/  BSYNC B1 ;  /* 0x0000000000017941 */ /* 0x000fea0003800000 */
.L_x_86:
        /* <DEDUP_REMOVED lines=10> */
.L_x_89:
[----:B------:R-:W-:Y:S05]  /*36d0*/  BSYNC B1 ;  /* 0x0000000000017941 */ /* 0x000fea0003800000 */
.L_x_88:
        /* <DEDUP_REMOVED lines=9> */
.L_x_91:
[----:B------:R-:W-:Y:S05]  /*3770*/  BSYNC B1 ;  /* 0x0000000000017941 */ /* 0x000fea0003800000 */
.L_x_90:
        /* <DEDUP_REMOVED lines=9> */
.L_x_93:
[----:B------:R-:W-:Y:S05]  /*3810*/  BSYNC B1 ;  /* 0x0000000000017941 */ /* 0x000fea0003800000 */
.L_x_92:
        /* <DEDUP_REMOVED lines=10> */
.L_x_95:
[----:B------:R-:W-:Y:S05]  /*38c0*/  BSYNC B1 ;  /* 0x0000000000017941 */ /* 0x000fea0003800000 */
.L_x_94:
        /* <DEDUP_REMOVED lines=10> */
.L_x_97:
[----:B------:R-:W-:Y:S05]  /*3970*/  BSYNC B1 ;  /* 0x0000000000017941 */ /* 0x000fea0003800000 */
.L_x_96:
        /* <DEDUP_REMOVED lines=9> */
.L_x_99:
[----:B------:R-:W-:Y:S05]  /*3a10*/  BSYNC B1 ;  /* 0x0000000000017941 */ /* 0x000fea0003800000 */
.L_x_98:
        /* <DEDUP_REMOVED lines=9> */
.L_x_101:
[----:B------:R-:W-:Y:S05]  /*3ab0*/  BSYNC B1 ;  /* 0x0000000000017941 */ /* 0x000fea0003800000 */
.L_x_100:
        /* <DEDUP_REMOVED lines=10> */
.L_x_103:
[----:B------:R-:W-:Y:S05]  /*3b60*/  BSYNC B1 ;  /* 0x0000000000017941 */ /* 0x000fea0003800000 */
.L_x_102:
        /* <DEDUP_REMOVED lines=10> */
.L_x_105:
[----:B------:R-:W-:Y:S05]  /*3c10*/  BSYNC B1 ;  /* 0x0000000000017941 */ /* 0x000fea0003800000 */
.L_x_104:
        /* <DEDUP_REMOVED lines=9> */
.L_x_107:
[----:B------:R-:W-:Y:S05]  /*3cb0*/  BSYNC B1 ;  /* 0x0000000000017941 */ /* 0x000fea0003800000 */
.L_x_106:
        /* <DEDUP_REMOVED lines=9> */
.L_x_109:
[----:B------:R-:W-:Y:S05]  /*3d50*/  BSYNC B1 ;  /* 0x0000000000017941 */ /* 0x000fea0003800000 */
.L_x_108:
        /* <DEDUP_REMOVED lines=10> */
.L_x_111:
[----:B------:R-:W-:Y:S05]  /*3e00*/  BSYNC B1 ;  /* 0x0000000000017941 */ /* 0x000fea0003800000 */
.L_x_110:
        /* <DEDUP_REMOVED lines=10> */
.L_x_113:
[----:B------:R-:W-:Y:S05]  /*3eb0*/  BSYNC B1 ;  /* 0x0000000000017941 */ /* 0x000fea0003800000 */
.L_x_112:
        /* <DEDUP_REMOVED lines=9> */
.L_x_115:
[----:B------:R-:W-:Y:S05]  /*3f50*/  BSYNC B1 ;  /* 0x0000000000017941 */ /* 0x000fea0003800000 */
.L_x_114:
        /* <DEDUP_REMOVED lines=9> */
.L_x_117:
[----:B------:R-:W-:Y:S05]  /*3ff0*/  BSYNC B1 ;  /* 0x0000000000017941 */ /* 0x000fea0003800000 */
.L_x_116:
        /* <DEDUP_REMOVED lines=10> */
.L_x_119:
[----:B------:R-:W-:Y:S05]  /*40a0*/  BSYNC B1 ;  /* 0x0000000000017941 */ /* 0x000fea0003800000 */
.L_x_118:
        /* <DEDUP_REMOVED lines=10> */
.L_x_121:
[----:B------:R-:W-:Y:S05]  /*4150*/  BSYNC B1 ;  /* 0x0000000000017941 */ /* 0x000fea0003800000 */
.L_x_120:
        /* <DEDUP_REMOVED lines=9> */
.L_x_123:
[----:B------:R-:W-:Y:S05]  /*41f0*/  BSYNC B1 ;  /* 0x0000000000017941 */ /* 0x000fea0003800000 */
.L_x_122:
        /* <DEDUP_REMOVED lines=9> */
.L_x_125:
[----:B------:R-:W-:Y:S05]  /*4290*/  BSYNC B1 ;  /* 0x0000000000017941 */ /* 0x000fea0003800000 */
.L_x_124:
        /* <DEDUP_REMOVED lines=10> */
.L_x_127:
[----:B------:R-:W-:Y:S05]  /*4340*/  BSYNC B1 ;  /* 0x0000000000017941 */ /* 0x000fea0003800000 */
.L_x_126:
        /* <DEDUP_REMOVED lines=10> */
.L_x_129:
[----:B------:R-:W-:Y:S05]  /*43f0*/  BSYNC B1 ;  /* 0x0000000000017941 */ /* 0x000fea0003800000 */
.L_x_128:
        /* <DEDUP_REMOVED lines=9> */
.L_x_131:
[----:B------:R-:W-:Y:S05]  /*4490*/  BSYNC B1 ;  /* 0x0000000000017941 */ /* 0x000fea0003800000 */
.L_x_130:
        /* <DEDUP_REMOVED lines=9> */
.L_x_133:
[----:B------:R-:W-:Y:S05]  /*4530*/  BSYNC B1 ;  /* 0x0000000000017941 */ /* 0x000fea0003800000 */
.L_x_132:
        /* <DEDUP_REMOVED lines=10> */
.L_x_135:
[----:B------:R-:W-:Y:S05]  /*45e0*/  BSYNC B1 ;  /* 0x0000000000017941 */ /* 0x000fea0003800000 */
.L_x_134:
        /* <DEDUP_REMOVED lines=10> */
.L_x_137:
[----:B------:R-:W-:Y:S05]  /*4690*/  BSYNC B1 ;  /* 0x0000000000017941 */ /* 0x000fea0003800000 */
.L_x_136:
        /* <DEDUP_REMOVED lines=9> */
.L_x_139:
[----:B------:R-:W-:Y:S05]  /*4730*/  BSYNC B1 ;  /* 0x0000000000017941 */ /* 0x000fea0003800000 */
.L_x_138:
        /* <DEDUP_REMOVED lines=9> */
.L_x_141:
[----:B------:R-:W-:Y:S05]  /*47d0*/  BSYNC B1 ;  /* 0x0000000000017941 */ /* 0x000fea0003800000 */
.L_x_140:
        /* <DEDUP_REMOVED lines=10> */
.L_x_143:
[----:B------:R-:W-:Y:S05]  /*4880*/  BSYNC B1 ;  /* 0x0000000000017941 */ /* 0x000fea0003800000 */
.L_x_142:
        /* <DEDUP_REMOVED lines=10> */
.L_x_145:
[----:B------:R-:W-:Y:S05]  /*4930*/  BSYNC B1 ;  /* 0x0000000000017941 */ /* 0x000fea0003800000 */
.L_x_144:
        /* <DEDUP_REMOVED lines=9> */
.L_x_147:
[----:B------:R-:W-:Y:S05]  /*49d0*/  BSYNC B1 ;  /* 0x0000000000017941 */ /* 0x000fea0003800000 */
.L_x_146:
        /* <DEDUP_REMOVED lines=9> */
.L_x_149:
[----:B------:R-:W-:Y:S05]  /*4a70*/  BSYNC B1 ;  /* 0x0000000000017941 */ /* 0x000fea0003800000 */
.L_x_148:
        /* <DEDUP_REMOVED lines=10> */
.L_x_151:
[----:B------:R-:W-:Y:S05]  /*4b20*/  BSYNC B1 ;  /* 0x0000000000017941 */ /* 0x000fea0003800000 */
.L_x_150:
[----:B-----5:R-:W-:Y:S01]  /*4b30*/  HADD2.F32 R5, -RZ, R24.H0_H0 ;  /* 0x20000018ff057230 */ /* 0x020fe20000004100 */
[----:B------:R-:W-:Y:S01]  /*4b40*/  ISETP.GT.AND P0, PT, R4, 0x79, PT ;  /* 0x000000790400780c */ /* 0x000fe20003f04270 */
[----:B------:R-:W-:Y:S01]  /*4b50*/  @P2 IMAD.MOV.U32 R4, RZ, RZ, R10 ;  /* 0x000000ffff042224 */ /* 0x000fe200078e000a */
[----:B------:R-:W-:Y:S02]  /*4b60*/  BSSY B1, `(.L_x_152) ;  /* 0x000000a000017945 */ /* 0x000fe40003800000 */
[----:B------:R-:W-:Y:S01]  /*4b70*/  FMUL R5, R5, R90 ;  /* 0x0000005a05057220 */ /* 0x000fe20000400000 */
[----:B------:R-:W-:-:S03]  /*4b80*/  ISETP.GT.AND P3, PT, R3, RZ, P0 ;  /* 0x000000ff0300720c */ /* 0x000fc60000764270 */
[----:B------:R-:W-:-:S05]  /*4b90*/  FFMA R5, R84, R23, R5 ;  /* 0x0000001754057223 */ /* 0x000fca0000000005 */
[----:B------:R-:W-:-:S04]  /*4ba0*/  F2FP.F16.F32.PACK_AB R5, RZ, R5 ;  /* 0x00000005ff05723e */ /* 0x000fc800000000ff */
[----:B0-----:R-:W-:Y:S01]  /*4bb0*/  PRMT R14, R5, 0x7610, R14 ;  /* 0x00007610050e7816 */ /* 0x001fe2000000000e */
[----:B------:R-:W-:-:S05]  /*4bc0*/  @P2 IMAD.MOV.U32 R5, RZ, RZ, R11 ;  /* 0x000000ffff052224 */ /* 0x000fca00078e000b */
[----:B------:R0:W-:Y:S01]  /*4bd0*/  @P2 STG.E.U16 desc[UR36][R4.64+0xf0], R14 ;  /* 0x0000f00e04002986 */ /* 0x0001e2000c101524 */
[----:B------:R-:W-:Y:S05]  /*4be0*/  @!P3 BRA `(.L_x_153) ;  /* 0x000000000004b947 */ /* 0x000fea0003800000 */
[----:B------:R0:W5:Y:S02]  /*4bf0*/  LDG.E.LTC128B.U16 R24, desc[UR36][R6.64+0xf2] ;  /* 0x0000f22406187981 */ /* 0x000164000c1e1520 */
.L_x_153:
[----:B------:R-:W-:Y:S05]  /*4c00*/  BSYNC B1 ;  /* 0x0000000000017941 */ /* 0x000fea0003800000 */
.L_x_152:
        /* <DEDUP_REMOVED lines=9> */
.L_x_155:
[----:B------:R-:W-:Y:S05]  /*4ca0*/  BSYNC B1 ;  /* 0x0000000000017941 */ /* 0x000fea0003800000 */
.L_x_154:
[----:B-----5:R-:W-:Y:S01]  /*4cb0*/  HADD2.F32 R5, -RZ, R24.H0_H0 ;  /* 0x20000018ff057230 */ /* 0x020fe20000004100 */
[----:B------:R-:W-:Y:S01]  /*4cc0*/  ISETP.GT.AND P0, PT, R3, 0x8, P0 ;  /* 0x000000080300780c */ /* 0x000fe20000704270 */
[----:B0-----:R-:W-:Y:S01]  /*4cd0*/  @P1 IMAD.MOV.U32 R4, RZ, RZ, R12 ;  /* 0x000000ffff041224 */ /* 0x001fe200078e000c */
[----:B------:R-:W-:Y:S02]  /*4ce0*/  BSSY B1, `(.L_x_156) ;  /* 0x0000009000017945 */ /* 0x000fe40003800000 */
[----:B------:R-:W-:-:S04]  /*4cf0*/  FMUL R5, R5, R90 ;  /* 0x0000005a05057220 */ /* 0x000fc80000400000 */
[----:B------:R-:W-:-:S05]  /*4d00*/  FFMA R5, R86, R23, R5 ;  /* 0x0000001756057223 */ /* 0x000fca0000000005 */
[----:B------:R-:W-:-:S04]  /*4d10*/  F2FP.F16.F32.PACK_AB R5, RZ, R5 ;  /* 0x00000005ff05723e */ /* 0x000fc800000000ff */
[----:B-1-3--:R-:W-:Y:S01]  /*4d20*/  PRMT R6, R5, 0x7610, R6 ;  /* 0x0000761005067816 */ /* 0x00afe20000000006 */
[----:B------:R-:W-:-:S05]  /*4d30*/  @P1 IMAD.MOV.U32 R5, RZ, RZ, R13 ;  /* 0x000000ffff051224 */ /* 0x000fca00078e000d */
[----:B------:R0:W-:Y:S01]  /*4d40*/  @P1 STG.E.U16 desc[UR36][R4.64+0xf0], R6 ;  /* 0x0000f00604001986 */ /* 0x0001e2000c101524 */
[----:B------:R-:W-:Y:S05]  /*4d50*/  @!P0 BRA `(.L_x_157) ;  /* 0x0000000000048947 */ /* 0x000fea0003800000 */
[----:B------:R1:W5:Y:S02]  /*4d60*/  LDG.E.LTC128B.U16 R24, desc[UR36][R8.64+0xf2] ;  /* 0x0000f22408187981 */ /* 0x000364000c1e1520 */
.L_x_157:
[----:B------:R-:W-:Y:S05]  /*4d70*/  BSYNC B1 ;  /* 0x0000000000017941 */ /* 0x000fea0003800000 */
.L_x_156:
[----:B------:R-:W-:Y:S05]  /*4d80*/  @!P0 BRA `(.L_x_158) ;  /* 0x0000001000e88947 */ /* 0x000fea0003800000 */
[----:B-----5:R-:W-:-:S05]  /*4d90*/  HADD2.F32 R3, -RZ, R24.H0_H0 ;  /* 0x20000018ff037230 */ /* 0x020fca0000004100 */
[----:B0-----:R-:W-:-:S04]  /*4da0*/  FMUL R4, R3, R90 ;  /* 0x0000005a03047220 */ /* 0x001fc80000400000 */
[----:B------:R-:W-:-:S05]  /*4db0*/  FFMA R4, R87, R23, R4 ;  /* 0x0000001757047223 */ /* 0x000fca0000000004 */
[----:B------:R-:W-:-:S05]  /*4dc0*/  F2FP.F16.F32.PACK_AB R4, RZ, R4 ;  /* 0x00000004ff04723e */ /* 0x000fca00000000ff */
[----:B------:R3:W-:Y:S01]  /*4dd0*/  STG.E.U16 desc[UR36][R12.64+0xf2], R4 ;  /* 0x0000f2040c007986 */ /* 0x0007e2000c101524 */
[----:B------:R-:W-:Y:S05]  /*4de0*/  BRA `(.L_x_158) ;  /* 0x0000001000d07947 */ /* 0x000fea0003800000 */
.L_x_33:
[----:B------:R-:W-:Y:S01]  /*4df0*/  ISETP.GT.AND P3, PT, R4, 0x1, PT ;  /* 0x000000010400780c */ /* 0x000fe20003f64270 */
[----:B------:R-:W-:Y:S01]  /*4e00*/  ULDC.64 UR4, c[0x0][0x5c0] ;  /* 0x0001700000047ab9 */ /* 0x000fe20000000a00 */
[-C--:B------:R-:W-:Y:S01]  /*4e10*/  FMUL R24, R24, R23.reuse ;  /* 0x0000001718187220 */ /* 0x080fe20000400000 */
[----:B------:R-:W-:Y:S01]  /*4e20*/  LEA R6, P4, R106, UR4, 0x1 ;  /* 0x000000046a067c11 */ /* 0x000fe2000f8808ff */
[-C--:B------:R-:W-:Y:S01]  /*4e30*/  FMUL R25, R25, R23.reuse ;  /* 0x0000001719197220 */ /* 0x080fe20000400000 */
[----:B------:R-:W-:Y:S01]  /*4e40*/  ISETP.GT.AND P0, PT, R3, RZ, P3 ;  /* 0x000000ff0300720c */ /* 0x000fe20001f04270 */
[-C--:B------:R-:W-:Y:S01]  /*4e50*/  FMUL R26, R26, R23.reuse ;  /* 0x000000171a1a7220 */ /* 0x080fe20000400000 */
[----:B------:R-:W-:Y:S01]  /*4e60*/  F2FP.F16.F32.PACK_AB R24, RZ, R24 ;  /* 0x00000018ff18723e */ /* 0x000fe200000000ff */
[-C--:B------:R-:W-:Y:S01]  /*4e70*/  FMUL R27, R27, R23.reuse ;  /* 0x000000171b1b7220 */ /* 0x080fe20000400000 */
[----:B------:R-:W-:Y:S01]  /*4e80*/  LEA.HI.X R7, R106, UR5, R103, 0x1, P4 ;  /* 0x000000056a077c11 */ /* 0x000fe2000a0f0c67 */
[----:B------:R-:W-:Y:S01]  /*4e90*/  FMUL R28, R28, R23 ;  /* 0x000000171c1c7220 */ /* 0x000fe20000400000 */
[----:B------:R-:W-:Y:S01]  /*4ea0*/  F2FP.F16.F32.PACK_AB R25, RZ, R25 ;  /* 0x00000019ff19723e */ /* 0x000fe200000000ff */
[-C--:B------:R-:W-:Y:S01]  /*4eb0*/  FMUL R29, R29, R23.reuse ;  /* 0x000000171d1d7220 */ /* 0x080fe20000400000 */
[----:B------:R-:W-:Y:S01]  /*4ec0*/  ISETP.GT.AND P2, PT, R3, 0x8, P2 ;  /* 0x000000080300780c */ /* 0x000fe20001744270 */
[----:B------:R-:W-:Y:S01]  /*4ed0*/  @P1 STG.E.U16 desc[UR36][R6.64], R24 ;  /* 0x0000001806001986 */ /* 0x000fe2000c101524 */
[----:B------:R-:W-:Y:S01]  /*4ee0*/  ISETP.GT.AND P1, PT, R4, 0x8, PT ;  /* 0x000000080400780c */ /* 0x000fe20003f24270 */
[-C--:B------:R-:W-:Y:S01]  /*4ef0*/  FMUL R30, R30, R23.reuse ;  /* 0x000000171e1e7220 */ /* 0x080fe20000400000 */
[C---:B------:R-:W-:Y:S01]  /*4f00*/  SHF.L.U64.HI R5, R91.reuse, 0x1, R92 ;  /* 0x000000015b057819 */ /* 0x040fe2000001025c */
[----:B------:R-:W-:Y:S01]  /*4f10*/  @P0 STG.E.U16 desc[UR36][R6.64+0x2], R25 ;  /* 0x0000021906000986 */ /* 0x000fe2000c101524 */
[----:B------:R-:W-:Y:S01]  /*4f20*/  LEA R8, P5, R91, R6, 0x1 ;  /* 0x000000065b087211 */ /* 0x000fe200078a08ff */
[-C--:B------:R-:W-:Y:S01]  /*4f30*/  FMUL R31, R31, R23.reuse ;  /* 0x000000171f1f7220 */ /* 0x080fe20000400000 */
[----:B------:R-:W-:Y:S01]  /*4f40*/  ISETP.GT.AND P3, PT, R3, 0x8, P3 ;  /* 0x000000080300780c */ /* 0x000fe20001f64270 */
[-C--:B------:R-:W-:Y:S01]  /*4f50*/  FMUL R32, R32, R23.reuse ;  /* 0x0000001720207220 */ /* 0x080fe20000400000 */
[----:B------:R-:W-:Y:S01]  /*4f60*/  ISETP.GT.AND P0, PT, R4, 0x9, PT ;  /* 0x000000090400780c */ /* 0x000fe20003f04270 */
[----:B------:R-:W-:Y:S01]  /*4f70*/  IMAD.X R9, R5, 0x1, R7, P5 ;  /* 0x0000000105097824 */ /* 0x000fe200028e0607 */
[----:B------:R-:W-:Y:S01]  /*4f80*/  ISETP.GT.AND P4, PT, R3, RZ, P1 ;  /* 0x000000ff0300720c */ /* 0x000fe20000f84270 */
[-C--:B------:R-:W-:Y:S01]  /*4f90*/  FMUL R33, R33, R23.reuse ;  /* 0x0000001721217220 */ /* 0x080fe20000400000 */
[----:B------:R-:W-:Y:S01]  /*4fa0*/  F2FP.F16.F32.PACK_AB R26, RZ, R26 ;  /* 0x0000001aff1a723e */ /* 0x000fe200000000ff */
[-C--:B------:R-:W-:Y:S01]  /*4fb0*/  FMUL R34, R34, R23.reuse ;  /* 0x0000001722227220 */ /* 0x080fe20000400000 */
[----:B------:R-:W-:Y:S01]  /*4fc0*/  ISETP.GT.AND P5, PT, R3, RZ, P0 ;  /* 0x000000ff0300720c */ /* 0x000fe200007a4270 */
[----:B------:R-:W-:Y:S01]  /*4fd0*/  FMUL R35, R35, R23 ;  /* 0x0000001723237220 */ /* 0x000fe20000400000 */
[----:B------:R-:W-:Y:S01]  /*4fe0*/  F2FP.F16.F32.PACK_AB R27, RZ, R27 ;  /* 0x0000001bff1b723e */ /* 0x000fe200000000ff */
[----:B------:R-:W-:Y:S01]  /*4ff0*/  @P2 STG.E.U16 desc[UR36][R8.64], R26 ;  /* 0x0000001a08002986 */ /* 0x000fe2000c101524 */
[----:B------:R-:W-:Y:S01]  /*5000*/  F2FP.F16.F32.PACK_AB R28, RZ, R28 ;  /* 0x0000001cff1c723e */ /* 0x000fe200000000ff */
[-C--:B------:R-:W-:Y:S01]  /*5010*/  FMUL R36, R36, R23.reuse ;  /* 0x0000001724247220 */ /* 0x080fe20000400000 */
[----:B------:R-:W-:Y:S01]  /*5020*/  ISETP.GT.AND P2, PT, R3, 0x8, P1 ;  /* 0x000000080300780c */ /* 0x000fe20000f44270 */
[----:B------:R-:W-:Y:S01]  /*5030*/  @P3 STG.E.U16 desc[UR36][R8.64+0x2], R27 ;  /* 0x0000021b08003986 */ /* 0x000fe2000c101524 */
[----:B------:R-:W-:Y:S01]  /*5040*/  ISETP.GT.AND P1, PT, R4, 0x10, PT ;  /* 0x000000100400780c */ /* 0x000fe20003f24270 */
[----:B------:R-:W-:Y:S01]  /*5050*/  FMUL R37, R37, R23 ;  /* 0x0000001725257220 */ /* 0x000fe20000400000 */
[----:B------:R-:W-:Y:S01]  /*5060*/  F2FP.F16.F32.PACK_AB R29, RZ, R29 ;  /* 0x0000001dff1d723e */ /* 0x000fe200000000ff */
[----:B------:R-:W-:Y:S01]  /*5070*/  @P4 STG.E.U16 desc[UR36][R6.64+0x10], R28 ;  /* 0x0000101c06004986 */ /* 0x000fe2000c101524 */
[C---:B------:R-:W-:Y:S01]  /*5080*/  ISETP.GT.AND P3, PT, R3.reuse, 0x8, P0 ;  /* 0x000000080300780c */ /* 0x040fe20000764270 */
[-C--:B------:R-:W-:Y:S01]  /*5090*/  FMUL R38, R38, R23.reuse ;  /* 0x0000001726267220 */ /* 0x080fe20000400000 */
[----:B------:R-:W-:Y:S01]  /*50a0*/  ISETP.GT.AND P0, PT, R4, 0x11, PT ;  /* 0x000000110400780c */ /* 0x000fe20003f04270 */
[----:B------:R-:W-:Y:S01]  /*50b0*/  @P5 STG.E.U16 desc[UR36][R6.64+0x12], R29 ;  /* 0x0000121d06005986 */ /* 0x000fe2000c101524 */
        /* <DEDUP_REMOVED lines=161> */
[----:B------:R-:W-:Y:S01]  /*5ad0*/  FMUL R87, R87, R23 ;  /* 0x0000001757577220 */ /* 0x000fe20000400000 */
[----:B------:R-:W-:-:S02]  /*5ae0*/  F2FP.F16.F32.PACK_AB R62, RZ, R62 ;  /* 0x0000003eff3e723e */ /* 0x000fc400000000ff */
[C---:B------:R-:W-:Y:S02]  /*5af0*/  ISETP.GT.AND P5, PT, R3.reuse, RZ, P0 ;  /* 0x000000ff0300720c */ /* 0x040fe400007a4270 */
[----:B------:R-:W-:Y:S01]  /*5b00*/  F2FP.F16.F32.PACK_AB R63, RZ, R63 ;  /* 0x0000003fff3f723e */ /* 0x000fe200000000ff */
[----:B------:R-:W-:Y:S01]  /*5b10*/  @P2 STG.E.U16 desc[UR36][R8.64+0x90], R62 ;  /* 0x0000903e08002986 */ /* 0x000fe2000c101524 */
[----:B------:R-:W-:Y:S02]  /*5b20*/  F2FP.F16.F32.PACK_AB R64, RZ, R64 ;  /* 0x00000040ff40723e */ /* 0x000fe400000000ff */
[C---:B------:R-:W-:Y:S01]  /*5b30*/  ISETP.GT.AND P2, PT, R3.reuse, 0x8, P1 ;  /* 0x000000080300780c */ /* 0x040fe20000f44270 */
[----:B------:R-:W-:Y:S01]  /*5b40*/  @P3 STG.E.U16 desc[UR36][R8.64+0x92], R63 ;  /* 0x0000923f08003986 */ /* 0x000fe2000c101524 */
[----:B------:R-:W-:Y:S02]  /*5b50*/  ISETP.GT.AND P1, PT, R4, 0x58, PT ;  /* 0x000000580400780c */ /* 0x000fe40003f24270 */
[----:B------:R-:W-:Y:S01]  /*5b60*/  F2FP.F16.F32.PACK_AB R65, RZ, R65 ;  /* 0x00000041ff41723e */ /* 0x000fe200000000ff */
[----:B------:R-:W-:Y:S01]  /*5b70*/  @P4 STG.E.U16 desc[UR36][R6.64+0xa0], R64 ;  /* 0x0000a04006004986 */ /* 0x000fe2000c101524 */
[----:B------:R-:W-:-:S02]  /*5b80*/  ISETP.GT.AND P3, PT, R3, 0x8, P0 ;  /* 0x000000080300780c */ /* 0x000fc40000764270 */
[----:B------:R-:W-:Y:S01]  /*5b90*/  ISETP.GT.AND P0, PT, R4, 0x59, PT ;  /* 0x000000590400780c */ /* 0x000fe20003f04270 */
[----:B------:R-:W-:Y:S01]  /*5ba0*/  @P5 STG.E.U16 desc[UR36][R6.64+0xa2], R65 ;  /* 0x0000a24106005986 */ /* 0x000fe2000c101524 */
[C---:B------:R-:W-:Y:S02]  /*5bb0*/  ISETP.GT.AND P4, PT, R3.reuse, RZ, P1 ;  /* 0x000000ff0300720c */ /* 0x040fe40000f84270 */
[----:B------:R-:W-:Y:S02]  /*5bc0*/  F2FP.F16.F32.PACK_AB R66, RZ, R66 ;  /* 0x00000042ff42723e */ /* 0x000fe400000000ff */
[----:B------:R-:W-:Y:S02]  /*5bd0*/  ISETP.GT.AND P5, PT, R3, RZ, P0 ;  /* 0x000000ff0300720c */ /* 0x000fe400007a4270 */
[----:B------:R-:W-:Y:S01]  /*5be0*/  F2FP.F16.F32.PACK_AB R67, RZ, R67 ;  /* 0x00000043ff43723e */ /* 0x000fe200000000ff */
[----:B------:R-:W-:Y:S01]  /*5bf0*/  @P2 STG.E.U16 desc[UR36][R8.64+0xa0], R66 ;  /* 0x0000a04208002986 */ /* 0x000fe2000c101524 */
[----:B------:R-:W-:-:S02]  /*5c00*/  F2FP.F16.F32.PACK_AB R68, RZ, R68 ;  /* 0x00000044ff44723e */ /* 0x000fc400000000ff */
[C---:B------:R-:W-:Y:S01]  /*5c10*/  ISETP.GT.AND P2, PT, R3.reuse, 0x8, P1 ;  /* 0x000000080300780c */ /* 0x040fe20000f44270 */
[----:B------:R-:W-:Y:S01]  /*5c20*/  @P3 STG.E.U16 desc[UR36][R8.64+0xa2], R67 ;  /* 0x0000a24308003986 */ /* 0x000fe2000c101524 */
[C---:B------:R-:W-:Y:S02]  /*5c30*/  ISETP.GT.AND P1, PT, R4.reuse, 0x60, PT ;  /* 0x000000600400780c */ /* 0x040fe40003f24270 */
[----:B------:R-:W-:Y:S01]  /*5c40*/  F2FP.F16.F32.PACK_AB R69, RZ, R69 ;  /* 0x00000045ff45723e */ /* 0x000fe200000000ff */
[----:B------:R-:W-:Y:S01]  /*5c50*/  @P4 STG.E.U16 desc[UR36][R6.64+0xb0], R68 ;  /* 0x0000b04406004986 */ /* 0x000fe2000c101524 */
[C---:B------:R-:W-:Y:S02]  /*5c60*/  ISETP.GT.AND P3, PT, R3.reuse, 0x8, P0 ;  /* 0x000000080300780c */ /* 0x040fe40000764270 */
[----:B------:R-:W-:Y:S01]  /*5c70*/  ISETP.GT.AND P0, PT, R4, 0x61, PT ;  /* 0x000000610400780c */ /* 0x000fe20003f04270 */
[----:B------:R-:W-:Y:S01]  /*5c80*/  @P5 STG.E.U16 desc[UR36][R6.64+0xb2], R69 ;  /* 0x0000b24506005986 */ /* 0x000fe2000c101524 */
[----:B------:R-:W-:-:S02]  /*5c90*/  ISETP.GT.AND P4, PT, R3, RZ, P1 ;  /* 0x000000ff0300720c */ /* 0x000fc40000f84270 */
[C---:B------:R-:W-:Y:S02]  /*5ca0*/  ISETP.GT.AND P5, PT, R3.reuse, RZ, P0 ;  /* 0x000000ff0300720c */ /* 0x040fe400007a4270 */
[----:B------:R-:W-:Y:S02]  /*5cb0*/  F2FP.F16.F32.PACK_AB R70, RZ, R70 ;  /* 0x00000046ff46723e */ /* 0x000fe400000000ff */
[----:B------:R-:W-:Y:S02]  /*5cc0*/  F2FP.F16.F32.PACK_AB R71, RZ, R71 ;  /* 0x00000047ff47723e */ /* 0x000fe400000000ff */
[----:B------:R-:W-:Y:S01]  /*5cd0*/  F2FP.F16.F32.PACK_AB R72, RZ, R72 ;  /* 0x00000048ff48723e */ /* 0x000fe200000000ff */
[----:B------:R-:W-:Y:S01]  /*5ce0*/  @P2 STG.E.U16 desc[UR36][R8.64+0xb0], R70 ;  /* 0x0000b04608002986 */ /* 0x000fe2000c101524 */
[----:B------:R-:W-:Y:S02]  /*5cf0*/  F2FP.F16.F32.PACK_AB R73, RZ, R73 ;  /* 0x00000049ff49723e */ /* 0x000fe400000000ff */
[C---:B------:R-:W-:Y:S01]  /*5d00*/  ISETP.GT.AND P1, PT, R3.reuse, 0x8, P1 ;  /* 0x000000080300780c */ /* 0x040fe20000f24270 */
[----:B------:R-:W-:Y:S01]  /*5d10*/  @P3 STG.E.U16 desc[UR36][R8.64+0xb2], R71 ;  /* 0x0000b24708003986 */ /* 0x000fe2000c101524 */
[----:B------:R-:W-:-:S02]  /*5d20*/  ISETP.GT.AND P2, PT, R3, 0x8, P0 ;  /* 0x000000080300780c */ /* 0x000fc40000744270 */
[C---:B------:R-:W-:Y:S01]  /*5d30*/  ISETP.GT.AND P0, PT, R4.reuse, 0x69, PT ;  /* 0x000000690400780c */ /* 0x040fe20003f04270 */
[----:B------:R-:W-:Y:S01]  /*5d40*/  @P4 STG.E.U16 desc[UR36][R6.64+0xc0], R72 ;  /* 0x0000c04806004986 */ /* 0x000fe2000c101524 */
[----:B------:R-:W-:Y:S02]  /*5d50*/  ISETP.GT.AND P4, PT, R4, 0x68, PT ;  /* 0x000000680400780c */ /* 0x000fe40003f84270 */
[----:B------:R-:W-:Y:S01]  /*5d60*/  F2FP.F16.F32.PACK_AB R74, RZ, R74 ;  /* 0x0000004aff4a723e */ /* 0x000fe200000000ff */
[----:B------:R-:W-:Y:S01]  /*5d70*/  @P5 STG.E.U16 desc[UR36][R6.64+0xc2], R73 ;  /* 0x0000c24906005986 */ /* 0x000fe2000c101524 */
[C---:B------:R-:W-:Y:S02]  /*5d80*/  ISETP.GT.AND P5, PT, R3.reuse, RZ, P4 ;  /* 0x000000ff0300720c */ /* 0x040fe400027a4270 */
[----:B------:R-:W-:Y:S01]  /*5d90*/  ISETP.GT.AND P3, PT, R3, RZ, P0 ;  /* 0x000000ff0300720c */ /* 0x000fe20000764270 */
[----:B------:R-:W-:Y:S01]  /*5da0*/  @P1 STG.E.U16 desc[UR36][R8.64+0xc0], R74 ;  /* 0x0000c04a08001986 */ /* 0x000fe2000c101524 */
[----:B------:R-:W-:-:S02]  /*5db0*/  F2FP.F16.F32.PACK_AB R75, RZ, R75 ;  /* 0x0000004bff4b723e */ /* 0x000fc400000000ff */
[----:B------:R-:W-:Y:S02]  /*5dc0*/  F2FP.F16.F32.PACK_AB R76, RZ, R76 ;  /* 0x0000004cff4c723e */ /* 0x000fe400000000ff */
[C---:B------:R-:W-:Y:S01]  /*5dd0*/  ISETP.GT.AND P4, PT, R3.reuse, 0x8, P4 ;  /* 0x000000080300780c */ /* 0x040fe20002784270 */
[----:B------:R-:W-:Y:S01]  /*5de0*/  @P2 STG.E.U16 desc[UR36][R8.64+0xc2], R75 ;  /* 0x0000c24b08002986 */ /* 0x000fe2000c101524 */
[----:B------:R-:W-:Y:S02]  /*5df0*/  F2FP.F16.F32.PACK_AB R77, RZ, R77 ;  /* 0x0000004dff4d723e */ /* 0x000fe400000000ff */
[C---:B------:R-:W-:Y:S01]  /*5e00*/  ISETP.GT.AND P2, PT, R4.reuse, 0x71, PT ;  /* 0x000000710400780c */ /* 0x040fe20003f44270 */
[----:B------:R-:W-:Y:S01]  /*5e10*/  @P5 STG.E.U16 desc[UR36][R6.64+0xd0], R76 ;  /* 0x0000d04c06005986 */ /* 0x000fe2000c101524 */
[----:B------:R-:W-:Y:S02]  /*5e20*/  ISETP.GT.AND P5, PT, R3, 0x8, P0 ;  /* 0x000000080300780c */ /* 0x000fe400007a4270 */
[C---:B------:R-:W-:Y:S01]  /*5e30*/  ISETP.GT.AND P1, PT, R4.reuse, 0x78, PT ;  /* 0x000000780400780c */ /* 0x040fe20003f24270 */
[----:B------:R-:W-:Y:S01]  /*5e40*/  @P3 STG.E.U16 desc[UR36][R6.64+0xd2], R77 ;  /* 0x0000d24d06003986 */ /* 0x000fe2000c101524 */
[----:B------:R-:W-:-:S02]  /*5e50*/  ISETP.GT.AND P3, PT, R4, 0x70, PT ;  /* 0x000000700400780c */ /* 0x000fc40003f64270 */
[----:B------:R-:W-:Y:S01]  /*5e60*/  ISETP.GT.AND P0, PT, R4, 0x79, PT ;  /* 0x000000790400780c */ /* 0x000fe20003f04270 */
[----:B------:R-:W-:Y:S01]  /*5e70*/  @P4 IMAD.MOV.U32 R4, RZ, RZ, R8 ;  /* 0x000000ffff044224 */ /* 0x000fe200078e0008 */
[----:B------:R-:W-:Y:S01]  /*5e80*/  F2FP.F16.F32.PACK_AB R78, RZ, R78 ;  /* 0x0000004eff4e723e */ /* 0x000fe200000000ff */
[----:B------:R-:W-:Y:S01]  /*5e90*/  @P4 IMAD.MOV.U32 R5, RZ, RZ, R9 ;  /* 0x000000ffff054224 */ /* 0x000fe200078e0009 */
[----:B------:R-:W-:Y:S02]  /*5ea0*/  F2FP.F16.F32.PACK_AB R79, RZ, R79 ;  /* 0x0000004fff4f723e */ /* 0x000fe400000000ff */
[----:B------:R-:W-:Y:S02]  /*5eb0*/  F2FP.F16.F32.PACK_AB R80, RZ, R80 ;  /* 0x00000050ff50723e */ /* 0x000fe400000000ff */
[----:B------:R0:W-:Y:S01]  /*5ec0*/  @P4 STG.E.U16 desc[UR36][R4.64+0xd0], R78 ;  /* 0x0000d04e04004986 */ /* 0x0001e2000c101524 */
[----:B------:R-:W-:Y:S02]  /*5ed0*/  ISETP.GT.AND P4, PT, R3, RZ, P2 ;  /* 0x000000ff0300720c */ /* 0x000fe40001784270 */
[----:B------:R-:W-:-:S02]  /*5ee0*/  F2FP.F16.F32.PACK_AB R81, RZ, R81 ;  /* 0x00000051ff51723e */ /* 0x000fc400000000ff */
[----:B------:R-:W-:Y:S02]  /*5ef0*/  ISETP.GT.AND P2, PT, R3, 0x8, P2 ;  /* 0x000000080300780c */ /* 0x000fe40001744270 */
[----:B------:R-:W-:Y:S02]  /*5f00*/  F2FP.F16.F32.PACK_AB R82, RZ, R82 ;  /* 0x00000052ff52723e */ /* 0x000fe400000000ff */
[----:B------:R-:W-:Y:S02]  /*5f10*/  F2FP.F16.F32.PACK_AB R83, RZ, R83 ;  /* 0x00000053ff53723e */ /* 0x000fe400000000ff */
[----:B------:R-:W-:Y:S01]  /*5f20*/  F2FP.F16.F32.PACK_AB R84, RZ, R84 ;  /* 0x00000054ff54723e */ /* 0x000fe200000000ff */
[----:B0-----:R-:W-:Y:S01]  /*5f30*/  @P5 IMAD.MOV.U32 R4, RZ, RZ, R8 ;  /* 0x000000ffff045224 */ /* 0x001fe200078e0008 */
[----:B------:R-:W-:Y:S01]  /*5f40*/  F2FP.F16.F32.PACK_AB R85, RZ, R85 ;  /* 0x00000055ff55723e */ /* 0x000fe200000000ff */
[----:B------:R-:W-:Y:S01]  /*5f50*/  @P5 IMAD.MOV.U32 R5, RZ, RZ, R9 ;  /* 0x000000ffff055224 */ /* 0x000fe200078e0009 */
[----:B------:R-:W-:-:S02]  /*5f60*/  F2FP.F16.F32.PACK_AB R86, RZ, R86 ;  /* 0x00000056ff56723e */ /* 0x000fc400000000ff */
[----:B------:R-:W-:Y:S02]  /*5f70*/  F2FP.F16.F32.PACK_AB R87, RZ, R87 ;  /* 0x00000057ff57723e */ /* 0x000fe400000000ff */
[----:B------:R0:W-:Y:S01]  /*5f80*/  @P5 STG.E.U16 desc[UR36][R4.64+0xd2], R79 ;  /* 0x0000d24f04005986 */ /* 0x0001e2000c101524 */
[C---:B------:R-:W-:Y:S02]  /*5f90*/  ISETP.GT.AND P5, PT, R3.reuse, RZ, P3 ;  /* 0x000000ff0300720c */ /* 0x040fe40001fa4270 */
[----:B------:R-:W-:-:S11]  /*5fa0*/  ISETP.GT.AND P3, PT, R3, 0x8, P3 ;  /* 0x000000080300780c */ /* 0x000fd60001f64270 */
[----:B0-----:R-:W-:Y:S02]  /*5fb0*/  @P5 IMAD.MOV.U32 R4, RZ, RZ, R6 ;  /* 0x000000ffff045224 */ /* 0x001fe400078e0006 */
[----:B------:R-:W-:-:S05]  /*5fc0*/  @P5 IMAD.MOV.U32 R5, RZ, RZ, R7 ;  /* 0x000000ffff055224 */ /* 0x000fca00078e0007 */
[----:B------:R0:W-:Y:S01]  /*5fd0*/  @P5 STG.E.U16 desc[UR36][R4.64+0xe0], R80 ;  /* 0x0000e05004005986 */ /* 0x0001e2000c101524 */
[C---:B------:R-:W-:Y:S02]  /*5fe0*/  ISETP.GT.AND P5, PT, R3.reuse, RZ, P0 ;  /* 0x000000ff0300720c */ /* 0x040fe400007a4270 */
[----:B------:R-:W-:Y:S01]  /*5ff0*/  ISETP.GT.AND P0, PT, R3, 0x8, P0 ;  /* 0x000000080300780c */ /* 0x000fe20000704270 */
[----:B0-----:R-:W-:Y:S02]  /*6000*/  @P4 IMAD.MOV.U32 R4, RZ, RZ, R6 ;  /* 0x000000ffff044224 */ /* 0x001fe400078e0006 */
[----:B------:R-:W-:-:S05]  /*6010*/  @P4 IMAD.MOV.U32 R5, RZ, RZ, R7 ;  /* 0x000000ffff054224 */ /* 0x000fca00078e0007 */
[----:B------:R0:W-:Y:S01]  /*6020*/  @P4 STG.E.U16 desc[UR36][R4.64+0xe2], R81 ;  /* 0x0000e25104004986 */ /* 0x0001e2000c101524 */
[C---:B------:R-:W-:Y:S02]  /*6030*/  ISETP.GT.AND P4, PT, R3.reuse, RZ, P1 ;  /* 0x000000ff0300720c */ /* 0x040fe40000f84270 */
[----:B------:R-:W-:Y:S01]  /*6040*/  ISETP.GT.AND P1, PT, R3, 0x8, P1 ;  /* 0x000000080300780c */ /* 0x000fe20000f24270 */
[----:B0-----:R-:W-:Y:S02]  /*6050*/  @P3 IMAD.MOV.U32 R4, RZ, RZ, R8 ;  /* 0x000000ffff043224 */ /* 0x001fe400078e0008 */
[----:B------:R-:W-:-:S05]  /*6060*/  @P3 IMAD.MOV.U32 R5, RZ, RZ, R9 ;  /* 0x000000ffff053224 */ /* 0x000fca00078e0009 */
[----:B------:R0:W-:Y:S02]  /*6070*/  @P3 STG.E.U16 desc[UR36][R4.64+0xe0], R82 ;  /* 0x0000e05204003986 */ /* 0x0001e4000c101524 */
[----:B0-----:R-:W-:Y:S02]  /*6080*/  @P2 IMAD.MOV.U32 R4, RZ, RZ, R8 ;  /* 0x000000ffff042224 */ /* 0x001fe400078e0008 */
[----:B------:R-:W-:-:S05]  /*6090*/  @P2 IMAD.MOV.U32 R5, RZ, RZ, R9 ;  /* 0x000000ffff052224 */ /* 0x000fca00078e0009 */
[----:B------:R0:W-:Y:S02]  /*60a0*/  @P2 STG.E.U16 desc[UR36][R4.64+0xe2], R83 ;  /* 0x0000e25304002986 */ /* 0x0001e4000c101524 */
[----:B0-----:R-:W-:Y:S02]  /*60b0*/  @P4 IMAD.MOV.U32 R4, RZ, RZ, R6 ;  /* 0x000000ffff044224 */ /* 0x001fe400078e0006 */
[----:B------:R-:W-:-:S05]  /*60c0*/  @P4 IMAD.MOV.U32 R5, RZ, RZ, R7 ;  /* 0x000000ffff054224 */ /* 0x000fca00078e0007 */
[----:B------:R0:W-:Y:S04]  /*60d0*/  @P4 STG.E.U16 desc[UR36][R4.64+0xf0], R84 ;  /* 0x0000f05404004986 */ /* 0x0001e8000c101524 */
[----:B------:R1:W-:Y:S01]  /*60e0*/  @P5 STG.E.U16 desc[UR36][R6.64+0xf2], R85 ;  /* 0x0000f25506005986 */ /* 0x0003e2000c101524 */
[----:B0-----:R-:W-:Y:S02]  /*60f0*/  @P1 IMAD.MOV.U32 R4, RZ, RZ, R8 ;  /* 0x000000ffff041224 */ /* 0x001fe400078e0008 */
[----:B------:R-:W-:-:S05]  /*6100*/  @P1 IMAD.MOV.U32 R5, RZ, RZ, R9 ;  /* 0x000000ffff051224 */ /* 0x000fca00078e0009 */
[----:B------:R1:W-:Y:S04]  /*6110*/  @P1 STG.E.U16 desc[UR36][R4.64+0xf0], R86 ;  /* 0x0000f05604001986 */ /* 0x0003e8000c101524 */
[----:B------:R1:W-:Y:S02]  /*6120*/  @P0 STG.E.U16 desc[UR36][R8.64+0xf2], R87 ;  /* 0x0000f25708000986 */ /* 0x0003e4000c101524 */
.L_x_158:
[----:B------:R-:W-:Y:S05]  /*6130*/  BSYNC B0 ;  /* 0x0000000000007941 */ /* 0x000fea0003800000 */
.L_x_32:
[----:B------:R-:W-:Y:S01]  /*6140*/  IADD3 R16, P0, R16, UR38, RZ ;  /* 0x0000002610107c10 */ /* 0x000fe2000ff1e0ff */
[----:B------:R-:W-:Y:S01]  /*6150*/  ULDC.64 UR4, c[0x0][0x650] ;  /* 0x0001940000047ab9 */ /* 0x000fe20000000a00 */
[----:B------:R-:W-:Y:S01]  /*6160*/  PRMT R3, RZ, 0x7610, R3 ;  /* 0x00007610ff037816 */ /* 0x000fe20000000003 */
[----:B------:R-:W-:Y:S01]  /*6170*/  IMAD.MOV.U32 R100, RZ, RZ, -0x1 ;  /* 0xffffffffff647424 */ /* 0x000fe200078e00ff */
[----:B------:R-:W-:Y:S01]  /*6180*/  IADD3.X R17, R17, UR41, RZ, P0, !PT ;  /* 0x0000002911117c10 */ /* 0x000fe200087fe4ff */
[----:B------:R-:W-:Y:S01]  /*6190*/  IMAD.MOV.U32 R101, RZ, RZ, -0x1 ;  /* 0xffffffffff657424 */ /* 0x000fe200078e00ff */
[----:B------:R-:W-:-:S04]  /*61a0*/  ISETP.GE.U32.AND P0, PT, R16, UR4, PT ;  /* 0x0000000410007c0c */ /* 0x000fc8000bf06070 */
[----:B------:R-:W-:-:S13]  /*61b0*/  ISETP.GE.U32.AND.EX P0, PT, R17, UR5, PT, P0 ;  /* 0x0000000511007c0c */ /* 0x000fda000bf06100 */
[----:B------:R-:W-:Y:S05]  /*61c0*/  @P0 BRA `(.L_x_159) ;  /* 0x00000004004c0947 */ /* 0x000fea0003800000 */
[----:B------:R-:W0:Y:S01]  /*61d0*/  LDC.64 R10, c[0x0][0x628] ;  /* 0x00018a00ff0a7b82 */ /* 0x000e220000000a00 */
[----:B---3--:R-:W3:Y:S01]  /*61e0*/  S2R R12, SR_CTAID.X ;  /* 0x00000000000c7919 */ /* 0x008ee20000002500 */
[----:B-12-4-:R-:W-:Y:S02]  /*61f0*/  IMAD.MOV.U32 R8, RZ, RZ, R16 ;  /* 0x000000ffff087224 */ /* 0x016fe400078e0010 */
[----:B------:R-:W-:Y:S01]  /*6200*/  IMAD.MOV.U32 R9, RZ, RZ, R17 ;  /* 0x000000ffff097224 */ /* 0x000fe200078e0011 */
[----:B------:R-:W1:Y:S03]  /*6210*/  S2R R20, SR_CTAID.Y ;  /* 0x0000000000147919 */ /* 0x000e660000002600 */
[----:B------:R-:W2:Y:S08]  /*6220*/  LDC R0, c[0x0][0x630] ;  /* 0x00018c00ff007b82 */ /* 0x000eb00000000800 */
[----:B------:R-:W4:Y:S01]  /*6230*/  LDC.64 R14, c[0x0][0x620] ;  /* 0x00018800ff0e7b82 */ /* 0x000f220000000a00 */
[----:B0-----:R-:W-:-:S04]  /*6240*/  ISETP.NE.U32.AND P0, PT, R10, RZ, PT ;  /* 0x000000ff0a00720c */ /* 0x001fc80003f05070 */
[----:B------:R-:W-:-:S13]  /*6250*/  ISETP.NE.AND.EX P0, PT, R11, RZ, PT, P0 ;  /* 0x000000ff0b00720c */ /* 0x000fda0003f05300 */
[----:B-1234-:R-:W-:Y:S05]  /*6260*/  @!P0 BRA `(.L_x_160) ;  /* 0x0000000000288947 */ /* 0x01efea0003800000 */
        /* <DEDUP_REMOVED lines=10> */
.L_x_160:
[-CC-:B------:R-:W-:Y:S01]  /*6310*/  SHF.R.U64 R101, R8, R0.reuse, R9.reuse ;  /* 0x0000000008657219 */ /* 0x180fe20000001209 */
[----:B------:R-:W0:Y:S01]  /*6320*/  LDC.64 R26, c[0x0][0x640] ;  /* 0x00019000ff1a7b82 */ /* 0x000e220000000a00 */
[----:B------:R-:W-:Y:S01]  /*6330*/  SHF.R.U32.HI R0, RZ, R0, R9 ;  /* 0x00000000ff007219 */ /* 0x000fe20000011609 */
[----:B------:R-:W-:Y:S01]  /*6340*/  ULDC UR4, c[0x0][0x150] ;  /* 0x0000540000047ab9 */ /* 0x000fe20000000800 */
[----:B------:R-:W-:Y:S02]  /*6350*/  IADD3 R3, P0, RZ, -R101, RZ ;  /* 0x80000065ff037210 */ /* 0x000fe40007f1e0ff */
[----:B------:R-:W-:-:S03]  /*6360*/  I2FP.F32.U32 R7, R12 ;  /* 0x0000000c00077245 */ /* 0x000fc60000201000 */
[----:B------:R-:W1:Y:S01]  /*6370*/  LDC R6, c[0x0][0x618] ;  /* 0x00018600ff067b82 */ /* 0x000e620000000800 */
[----:B------:R-:W-:Y:S02]  /*6380*/  IMAD.X R5, RZ, RZ, ~R0, P0 ;  /* 0x000000ffff057224 */ /* 0x000fe400000e0e00 */
[----:B------:R-:W-:Y:S01]  /*6390*/  FMUL R7, R7, UR4 ;  /* 0x0000000407077c20 */ /* 0x000fe20008400000 */
[----:B------:R-:W-:Y:S01]  /*63a0*/  ULDC UR4, c[0x0][0x154] ;  /* 0x0000550000047ab9 */ /* 0x000fe20000000800 */
[-C--:B------:R-:W-:Y:S02]  /*63b0*/  IMAD R0, R5, R14.reuse, RZ ;  /* 0x0000000e05007224 */ /* 0x080fe400078e02ff */
[C---:B------:R-:W-:Y:S01]  /*63c0*/  IMAD.WIDE.U32 R4, R3.reuse, R14, R16 ;  /* 0x0000000e03047225 */ /* 0x040fe200078e0010 */
[----:B------:R-:W2:Y:S01]  /*63d0*/  LDC R8, c[0x0][0x608] ;  /* 0x00018200ff087b82 */ /* 0x000ea20000000800 */
[----:B------:R-:W3:Y:S02]  /*63e0*/  F2I.U32.TRUNC.NTZ R7, R7 ;  /* 0x0000000700077305 */ /* 0x000ee4000020f000 */
[----:B------:R-:W-:Y:S01]  /*63f0*/  IMAD R3, R3, R15, R0 ;  /* 0x0000000f03037224 */ /* 0x000fe200078e0200 */
[----:B------:R-:W-:-:S03]  /*6400*/  I2FP.F32.U32 R0, R20 ;  /* 0x0000001400007245 */ /* 0x000fc60000201000 */
[----:B------:R-:W-:Y:S01]  /*6410*/  IMAD.IADD R3, R5, 0x1, R3 ;  /* 0x0000000105037824 */ /* 0x000fe200078e0203 */
[----:B------:R-:W4:Y:S01]  /*6420*/  LDC R11, c[0x0][0x658] ;  /* 0x00019600ff0b7b82 */ /* 0x000f220000000800 */
[----:B0-----:R-:W-:-:S04]  /*6430*/  ISETP.NE.U32.AND P0, PT, R26, RZ, PT ;  /* 0x000000ff1a00720c */ /* 0x001fc80003f05070 */
[----:B------:R-:W-:-:S03]  /*6440*/  ISETP.NE.AND.EX P0, PT, R27, RZ, PT, P0 ;  /* 0x000000ff1b00720c */ /* 0x000fc60003f05300 */
[----:B------:R-:W0:Y:S01]  /*6450*/  LDC R9, c[0x0][0x144] ;  /* 0x00005100ff097b82 */ /* 0x000e220000000800 */
[-C--:B-1----:R-:W-:Y:S01]  /*6460*/  SHF.R.U64 R10, R4, R6.reuse, R3 ;  /* 0x00000006040a7219 */ /* 0x082fe20000001203 */
[----:B---3--:R-:W-:Y:S01]  /*6470*/  IMAD.MOV R7, RZ, RZ, -R7 ;  /* 0x000000ffff077224 */ /* 0x008fe200078e0a07 */
[----:B------:R-:W-:Y:S01]  /*6480*/  SHF.R.U32.HI R3, RZ, R6, R3 ;  /* 0x00000006ff037219 */ /* 0x000fe20000011603 */
[----:B------:R-:W-:-:S04]  /*6490*/  FMUL R6, R0, UR4 ;  /* 0x0000000400067c20 */ /* 0x000fc80008400000 */
[----:B------:R-:W1:Y:S01]  /*64a0*/  LDC R21, c[0x0][0x148] ;  /* 0x00005200ff157b82 */ /* 0x000e620000000800 */
[----:B------:R3:W0:Y:S01]  /*64b0*/  F2I.U32.TRUNC.NTZ R14, R6 ;  /* 0x00000006000e7305 */ /* 0x000622000020f000 */
[-CC-:B--2---:R-:W-:Y:S02]  /*64c0*/  SHF.R.U64 R13, R10, R8.reuse, R3.reuse ;  /* 0x000000080a0d7219 */ /* 0x184fe40000001203 */
[----:B------:R-:W-:-:S04]  /*64d0*/  SHF.R.U32.HI R0, RZ, R8, R3 ;  /* 0x00000008ff007219 */ /* 0x000fc80000011603 */
[----:B-----5:R-:W2:Y:S01]  /*64e0*/  LDC R24, c[0x0][0x648] ;  /* 0x00019200ff187b82 */ /* 0x020ea20000000800 */
[-CC-:B----4-:R-:W-:Y:S02]  /*64f0*/  SHF.R.U64 R15, R13, R11.reuse, R0.reuse ;  /* 0x0000000b0d0f7219 */ /* 0x190fe40000001200 */
[----:B------:R-:W-:-:S03]  /*6500*/  SHF.R.U32.HI R5, RZ, R11, R0 ;  /* 0x0000000bff057219 */ /* 0x000fc60000011600 */
[----:B------:R-:W-:Y:S02]  /*6510*/  IMAD.MOV.U32 R4, RZ, RZ, R15 ;  /* 0x000000ffff047224 */ /* 0x000fe400078e000f */
[----:B------:R-:W4:Y:S01]  /*6520*/  LDC R28, c[0x0][0x638] ;  /* 0x00018e00ff1c7b82 */ /* 0x000f220000000800 */
[----:B0-----:R-:W-:-:S07]  /*6530*/  IMAD R25, R9, R7, R12 ;  /* 0x0000000709197224 */ /* 0x001fce00078e020c */
[----:B------:R-:W0:Y:S08]  /*6540*/  LDC R29, c[0x0][0x610] ;  /* 0x00018400ff1d7b82 */ /* 0x000e300000000800 */
[----:B------:R-:W0:Y:S01]  /*6550*/  LDC R30, c[0x0][0x600] ;  /* 0x00018000ff1e7b82 */ /* 0x000e220000000800 */
[----:B-123--:R-:W-:Y:S05]  /*6560*/  @!P0 BRA `(.L_x_161) ;  /* 0x0000000000288947 */ /* 0x00efea0003800000 */
[----:B------:R-:W1:Y:S02]  /*6570*/  LDC R0, c[0x0][0x64c] ;  /* 0x00019300ff007b82 */ /* 0x000e640000000800 */
[----:B-1----:R-:W-:-:S05]  /*6580*/  IADD3 R3, P0, R15, R0, RZ ;  /* 0x000000000f037210 */ /* 0x002fca0007f1e0ff */
        /* <DEDUP_REMOVED lines=8> */
.L_x_161:
[----:B------:R-:W-:Y:S01]  /*6610*/  ISETP.NE.AND P0, PT, R2, 0x1, PT ;  /* 0x000000010200780c */ /* 0x000fe20003f05270 */
[----:B------:R-:W-:Y:S01]  /*6620*/  IMAD.MOV R14, RZ, RZ, -R14 ;  /* 0x000000ffff0e7224 */ /* 0x000fe200078e0a0e */
[----:B------:R-:W-:Y:S02]  /*6630*/  SHF.R.U64 R3, R4, R24, R5 ;  /* 0x0000001804037219 */ /* 0x000fe40000001205 */
[----:B------:R-:W-:Y:S02]  /*6640*/  LOP3.LUT R0, R13, R98, RZ, 0xc0, !PT ;  /* 0x000000620d007212 */ /* 0x000fe400078ec0ff */
[----:B------:R-:W-:Y:S01]  /*6650*/  LOP3.LUT R10, R10, R97, RZ, 0xc0, !PT ;  /* 0x000000610a0a7212 */ /* 0x000fe200078ec0ff */
[----:B------:R-:W-:Y:S02]  /*6660*/  IMAD.MOV R4, RZ, RZ, -R3 ;  /* 0x000000ffff047224 */ /* 0x000fe400078e0a03 */
[----:B------:R-:W-:Y:S02]  /*6670*/  IMAD R0, R93, R3, R0 ;  /* 0x000000035d007224 */ /* 0x000fe400078e0200 */
[----:B----4-:R-:W-:-:S02]  /*6680*/  IMAD R3, R4, R28, R15 ;  /* 0x0000001c04037224 */ /* 0x010fc400078e020f */
[----:B------:R-:W-:Y:S02]  /*6690*/  @P0 IMAD R25, R21, R14, R20 ;  /* 0x0000000e15190224 */ /* 0x000fe400078e0214 */
[----:B0-----:R-:W-:Y:S02]  /*66a0*/  IMAD R5, R3, R30, R10 ;  /* 0x0000001e03057224 */ /* 0x001fe400078e020a */
[----:B------:R-:W-:Y:S02]  /*66b0*/  IMAD R0, R0, R29, R25 ;  /* 0x0000001d00007224 */ /* 0x000fe400078e0219 */
[----:B------:R-:W-:-:S03]  /*66c0*/  IMAD.MOV.U32 R4, RZ, RZ, 0x1 ;  /* 0x00000001ff047424 */ /* 0x000fc600078e00ff */
[----:B------:R-:W-:Y:S02]  /*66d0*/  SEL R100, R5, R0, !P0 ;  /* 0x0000000005647207 */ /* 0x000fe40004000000 */
[----:B------:R-:W-:Y:S02]  /*66e0*/  PRMT R3, R4, 0x7610, R3 ;  /* 0x0000761004037816 */ /* 0x000fe40000000003 */
[----:B------:R-:W-:-:S07]  /*66f0*/  SEL R0, R0, R5, !P0 ;  /* 0x0000000500007207 */ /* 0x000fce0004000000 */
.L_x_159:
[----:B------:R-:W-:Y:S01]  /*6700*/  UIADD3 UR42, UR43, UR42, URZ ;  /* 0x0000002a2b2a7290 */ /* 0x000fe2000fffe03f */
[----:B------:R-:W-:Y:S01]  /*6710*/  LOP3.LUT P0, RZ, R3, 0xff, RZ, 0xc0, !PT ;  /* 0x000000ff03ff7812 */ /* 0x000fe2000780c0ff */
[----:B------:R-:W-:Y:S02]  /*6720*/  IMAD.MOV.U32 R103, RZ, RZ, R0 ;  /* 0x000000ffff677224 */ /* 0x000fe400078e0000 */
[----:B------:R-:W-:Y:S02]  /*6730*/  USHF.R.U32.HI UR4, URZ, 0x1, UR42 ;  /* 0x000000013f047899 */ /* 0x000fe4000801162a */
[----:B------:R-:W-:Y:S02]  /*6740*/  UISETP.GT.U32.AND UP1, UPT, UR42, 0x1, UPT ;  /* 0x000000012a00788c */ /* 0x000fe4000bf24070 */
[----:B------:R-:W-:Y:S02]  /*6750*/  ULOP3.LUT UR4, UR4, 0x1, URZ, 0xc0, !UPT ;  /* 0x0000000104047892 */ /* 0x000fe4000f8ec03f */
[----:B------:R-:W-:-:S02]  /*6760*/  UISETP.LT.U32.AND UP1, UPT, UR43, 0x2, UP1 ;  /* 0x000000022b00788c */ /* 0x000fc40008f21070 */
[----:B------:R-:W-:Y:S02]  /*6770*/  UISETP.NE.U32.AND UP0, UPT, UR4, 0x1, UPT ;  /* 0x000000010400788c */ /* 0x000fe4000bf05070 */
[----:B------:R-:W-:Y:S02]  /*6780*/  USEL UR5, URZ, 0x1, !UP1 ;  /* 0x000000013f057887 */ /* 0x000fe4000c800000 */
[----:B------:R-:W-:Y:S02]  /*6790*/  UISETP.GT.U32.AND UP0, UPT, UR43, 0x1, !UP0 ;  /* 0x000000012b00788c */ /* 0x000fe4000c704070 */
[----:B------:R-:W-:Y:S02]  /*67a0*/  ULOP3.LUT UR42, UR42, 0x1, URZ, 0xc0, !UPT ;  /* 0x000000012a2a7892 */ /* 0x000fe4000f8ec03f */
[----:B------:R-:W-:-:S04]  /*67b0*/  USEL UR4, URZ, 0x1, !UP0 ;  /* 0x000000013f047887 */ /* 0x000fc8000c000000 */
[----:B------:R-:W-:Y:S01]  /*67c0*/  ULOP3.LUT UR40, UR4, UR40, UR5, 0x96, !UPT ;  /* 0x0000002804287292 */ /* 0x000fe2000f8e9605 */
[----:B------:R-:W-:Y:S11]  /*67d0*/  @P0 BRA `(.L_x_162) ;  /* 0xffffffac00200947 */ /* 0x000ff6000383ffff */
[----:B------:R-:W-:Y:S05]  /*67e0*/  EXIT ;  /* 0x000000000000794d */ /* 0x000fea0003800000 */
.L_x_7:
        /* <DEDUP_REMOVED lines=26> */
.L_x_164:
[----:B------:R-:W0:Y:S01]  /*6990*/  LDC.64 R28, c[0x0][0x640] ;  /* 0x00019000ff1c7b82 */ /* 0x000e220000000a00 */
[-CC-:B------:R-:W-:Y:S01]  /*69a0*/  SHF.R.U64 R21, R14, R6.reuse, R15.reuse ;  /* 0x000000060e157219 */ /* 0x180fe2000000120f */
[----:B------:R-:W-:Y:S01]  /*69b0*/  IMAD.MOV.U32 R30, RZ, RZ, 0x1 ;  /* 0x00000001ff1e7424 */ /* 0x000fe200078e00ff */
[----:B------:R-:W-:Y:S02]  /*69c0*/  SHF.R.U32.HI R6, RZ, R6, R15 ;  /* 0x00000006ff067219 */ /* 0x000fe4000001160f */
[----:B------:R-:W-:-:S03]  /*69d0*/  IADD3 R13, P0, RZ, -R21, RZ ;  /* 0x80000015ff0d7210 */ /* 0x000fc60007f1e0ff */
[----:B------:R-:W1:Y:S02]  /*69e0*/  LDC R12, c[0x0][0x618] ;  /* 0x00018600ff0c7b82 */ /* 0x000e640000000800 */
[----:B------:R-:W-:-:S04]  /*69f0*/  IMAD.X R9, RZ, RZ, ~R6, P0 ;  /* 0x000000ffff097224 */ /* 0x000fc800000e0e06 */
[-C--:B------:R-:W-:Y:S02]  /*6a00*/  IMAD R6, R9, R24.reuse, RZ ;  /* 0x0000001809067224 */ /* 0x080fe400078e02ff */
[----:B------:R-:W2:Y:S01]  /*6a10*/  LDC R14, c[0x0][0x608] ;  /* 0x00018200ff0e7b82 */ /* 0x000ea20000000800 */
[----:B------:R-:W-:-:S04]  /*6a20*/  IMAD.WIDE.U32 R8, R13, R24, R16 ;  /* 0x000000180d087225 */ /* 0x000fc800078e0010 */
[----:B------:R-:W-:-:S03]  /*6a30*/  IMAD R13, R13, R25, R6 ;  /* 0x000000190d0d7224 */ /* 0x000fc600078e0206 */
[----:B------:R-:W3:Y:S01]  /*6a40*/  LDC R27, c[0x0][0x658] ;  /* 0x00019600ff1b7b82 */ /* 0x000ee20000000800 */
[----:B------:R-:W-:Y:S01]  /*6a50*/  IMAD.IADD R9, R9, 0x1, R13 ;  /* 0x0000000109097824 */ /* 0x000fe200078e020d */
[----:B0-----:R-:W-:-:S04]  /*6a60*/  ISETP.NE.U32.AND P0, PT, R28, RZ, PT ;  /* 0x000000ff1c00720c */ /* 0x001fc80003f05070 */
[----:B------:R-:W-:Y:S02]  /*6a70*/  ISETP.NE.AND.EX P0, PT, R29, RZ, PT, P0 ;  /* 0x000000ff1d00720c */ /* 0x000fe40003f05300 */
[----:B------:R-:W0:Y:S01]  /*6a80*/  LDC R22, c[0x0][0x600] ;  /* 0x00018000ff167b82 */ /* 0x000e220000000800 */
[-CC-:B-1----:R-:W-:Y:S01]  /*6a90*/  SHF.R.U64 R10, R8, R12.reuse, R9.reuse ;  /* 0x0000000c080a7219 */ /* 0x182fe20000001209 */
[----:B------:R-:W-:Y:S01]  /*6aa0*/  IMAD.MOV.U32 R8, RZ, RZ, -0x1 ;  /* 0xffffffffff087424 */ /* 0x000fe200078e00ff */
[----:B------:R-:W-:-:S05]  /*6ab0*/  SHF.R.U32.HI R9, RZ, R12, R9 ;  /* 0x0000000cff097219 */ /* 0x000fca0000011609 */
[----:B------:R-:W1:Y:S01]  /*6ac0*/  LDC R24, c[0x0][0x648] ;  /* 0x00019200ff187b82 */ /* 0x000e620000000800 */
[-CC-:B--2---:R-:W-:Y:S02]  /*6ad0*/  SHF.R.U64 R23, R10, R14.reuse, R9.reuse ;  /* 0x0000000e0a177219 */ /* 0x184fe40000001209 */
[----:B------:R-:W-:-:S05]  /*6ae0*/  SHF.R.U32.HI R6, RZ, R14, R9 ;  /* 0x0000000eff067219 */ /* 0x000fca0000011609 */
[----:B------:R-:W2:Y:S01]  /*6af0*/  LDC R26, c[0x0][0x638] ;  /* 0x00018e00ff1a7b82 */ /* 0x000ea20000000800 */
[-C--:B---3--:R-:W-:Y:S02]  /*6b00*/  SHF.L.U32 R8, R8, R27.reuse, RZ ;  /* 0x0000001b08087219 */ /* 0x088fe400000006ff */
[-CC-:B------:R-:W-:Y:S02]  /*6b10*/  SHF.R.U64 R25, R23, R27.reuse, R6.reuse ;  /* 0x0000001b17197219 */ /* 0x180fe40000001206 */
[----:B------:R-:W-:Y:S02]  /*6b20*/  LOP3.LUT R32, RZ, R8, RZ, 0x33, !PT ;  /* 0x00000008ff207212 */ /* 0x000fe400078e33ff */
[----:B------:R-:W-:Y:S01]  /*6b30*/  SHF.R.U32.HI R9, RZ, R27, R6 ;  /* 0x0000001bff097219 */ /* 0x000fe20000011606 */
[----:B------:R-:W3:Y:S01]  /*6b40*/  LDC R31, c[0x0][0x610] ;  /* 0x00018400ff1f7b82 */ /* 0x000ee20000000800 */
[----:B------:R-:W-:Y:S01]  /*6b50*/  IMAD.MOV.U32 R8, RZ, RZ, R25 ;  /* 0x000000ffff087224 */ /* 0x000fe200078e0019 */
[----:B------:R-:W-:Y:S06]  /*6b60*/  @!P0 BRA `(.L_x_165) ;  /* 0x0000000000288947 */ /* 0x000fec0003800000 */
        /* <DEDUP_REMOVED lines=10> */
.L_x_165:
[----:B------:R-:W-:Y:S02]  /*6c10*/  ISETP.NE.AND P0, PT, R2, 0x1, PT ;  /* 0x000000010200780c */ /* 0x000fe40003f05270 */
[----:B-1----:R-:W-:Y:S01]  /*6c20*/  SHF.R.U64 R6, R8, R24, R9 ;  /* 0x0000001808067219 */ /* 0x002fe20000001209 */
[----:B0-----:R-:W-:Y:S01]  /*6c30*/  VIADD R9, R22, 0xffffffff ;  /* 0xffffffff16097836 */ /* 0x001fe20000000000 */
[----:B------:R-:W-:Y:S02]  /*6c40*/  SHF.L.U32 R30, R30, R27, RZ ;  /* 0x0000001b1e1e7219 */ /* 0x000fe400000006ff */
[----:B------:R-:W-:Y:S01]  /*6c50*/  LOP3.LUT R5, R23, R32, RZ, 0xc0, !PT ;  /* 0x0000002017057212 */ /* 0x000fe200078ec0ff */
[----:B------:R-:W-:-:S04]  /*6c60*/  IMAD.MOV R8, RZ, RZ, -R6 ;  /* 0x000000ffff087224 */ /* 0x000fc800078e0a06 */
[----:B------:R-:W-:Y:S01]  /*6c70*/  IMAD R6, R30, R6, R5 ;  /* 0x000000061e067224 */ /* 0x000fe200078e0205 */
[----:B------:R-:W-:Y:S01]  /*6c80*/  LOP3.LUT R5, R10, R9, RZ, 0xc0, !PT ;  /* 0x000000090a057212 */ /* 0x000fe200078ec0ff */
[----:B------:R-:W-:Y:S02]  /*6c90*/  @P0 IMAD R3, R7, R20, R4 ;  /* 0x0000001407030224 */ /* 0x000fe400078e0204 */
[----:B--2---:R-:W-:Y:S02]  /*6ca0*/  IMAD R4, R8, R26, R25 ;  /* 0x0000001a08047224 */ /* 0x004fe400078e0219 */
[----:B---3--:R-:W-:Y:S02]  /*6cb0*/  IMAD R3, R6, R31, R3 ;  /* 0x0000001f06037224 */ /* 0x008fe400078e0203 */
[----:B------:R-:W-:Y:S02]  /*6cc0*/  IMAD R4, R4, R22, R5 ;  /* 0x0000001604047224 */ /* 0x000fe400078e0205 */
[----:B------:R-:W-:-:S02]  /*6cd0*/  IMAD.MOV.U32 R8, RZ, RZ, 0x1 ;  /* 0x00000001ff087424 */ /* 0x000fc400078e00ff */
[----:B------:R-:W-:Y:S01]  /*6ce0*/  IMAD.MOV.U32 R6, RZ, RZ, R21 ;  /* 0x000000ffff067224 */ /* 0x000fe200078e0015 */
[----:B------:R-:W-:Y:S02]  /*6cf0*/  SEL R13, R4, R3, !P0 ;  /* 0x00000003040d7207 */ /* 0x000fe40004000000 */
[----:B------:R-:W-:-:S07]  /*6d00*/  SEL R19, R3, R4, !P0 ;  /* 0x0000000403137207 */ /* 0x000fce0004000000 */
.L_x_163:
[----:B------:R-:W-:-:S08]  /*6d10*/  NOP ;  /* 0x0000000000007918 */ /* 0x000fd00000000000 */
[----:B------:R-:W0:-:S00]  /*6d20*/  USETMAXREG.DEALLOC.CTAPOOL 0x28 ;  /* 0x00000028000079c8 */ /* 0x000e0000080e0500 */
[----:B0-----:R-:W-:-:S13]  /*6d30*/  ISETP.NE.AND P0, PT, R0, RZ, PT ;  /* 0x000000ff0000720c */ /* 0x001fda0003f05270 */
[----:B------:R-:W-:Y:S05]  /*6d40*/  @P0 EXIT ;  /* 0x000000000000094d */ /* 0x000fea0003800000 */
[----:B------:R-:W-:Y:S01]  /*6d50*/  LOP3.LUT P0, RZ, R8, 0xff, RZ, 0xc0, !PT ;  /* 0x000000ff08ff7812 */ /* 0x000fe2000780c0ff */
[----:B------:R-:W-:Y:S02]  /*6d60*/  IMAD.MOV.U32 R10, RZ, RZ, 0x1 ;  /* 0x00000001ff0a7424 */ /* 0x000fe400078e00ff */
[----:B------:R-:W-:-:S10]  /*6d70*/  IMAD.MOV.U32 R9, RZ, RZ, RZ ;  /* 0x000000ffff097224 */ /* 0x000fd400078e00ff */
[----:B------:R-:W-:Y:S05]  /*6d80*/  @!P0 BRA `(.L_x_166) ;  /* 0x0000000c00c08947 */ /* 0x000fea0003800000 */
[----:B------:R-:W0:Y:S01]  /*6d90*/  LDC R0, c[0x0][0x28c] ;  /* 0x0000a300ff007b82 */ /* 0x000e220000000800 */
[----:B------:R-:W-:Y:S01]  /*6da0*/  ULDC UR21, c[0x0][0x658] ;  /* 0x0001960000157ab9 */ /* 0x000fe20000000800 */
[----:B------:R-:W-:Y:S01]  /*6db0*/  UMOV UR6, 0xffffffff ;  /* 0xffffffff00067882 */ /* 0x000fe20000000000 */
[----:B------:R-:W-:Y:S01]  /*6dc0*/  UMOV UR9, 0x1 ;  /* 0x0000000100097882 */ /* 0x000fe20000000000 */
[----:B------:R-:W-:Y:S01]  /*6dd0*/  USHF.L.U32 UR6, UR6, UR21, URZ ;  /* 0x0000001506067299 */ /* 0x000fe2000800063f */
[----:B------:R-:W-:Y:S01]  /*6de0*/  BSSY B0, `(.L_x_166) ;  /* 0x00000ea000007945 */ /* 0x000fe20003800000 */
[----:B------:R-:W-:Y:S01]  /*6df0*/  LOP3.LUT R12, R18, 0x2, RZ, 0xfc, !PT ;  /* 0x00000002120c7812 */ /* 0x000fe200078efcff */
[----:B------:R-:W-:Y:S01]  /*6e00*/  IMAD.MOV.U32 R10, RZ, RZ, 0x1 ;  /* 0x00000001ff0a7424 */ /* 0x000fe200078e00ff */
[----:B------:R-:W1:Y:S01]  /*6e10*/  S2UR UR5, SR_CgaCtaId ;  /* 0x00000000000579c3 */ /* 0x000e620000008800 */
[----:B------:R-:W-:Y:S01]  /*6e20*/  ULOP3.LUT UR22, URZ, UR6, URZ, 0x33, !UPT ;  /* 0x000000063f167292 */ /* 0x000fe2000f8e333f */
[----:B------:R-:W-:Y:S01]  /*6e30*/  IMAD.MOV.U32 R9, RZ, RZ, RZ ;  /* 0x000000ffff097224 */ /* 0x000fe200078e00ff */
[----:B------:R-:W-:Y:S01]  /*6e40*/  ULDC UR13, c[0x0][0x600] ;  /* 0x00018000000d7ab9 */ /* 0x000fe20000000800 */
[----:B------:R-:W-:Y:S01]  /*6e50*/  UMOV UR30, 0x11 ;  /* 0x00000011001e7882 */ /* 0x000fe20000000000 */
[----:B------:R-:W-:-:S02]  /*6e60*/  UIADD3 UR13, UR13, -0x1, URZ ;  /* 0xffffffff0d0d7890 */ /* 0x000fc4000fffe03f */
[----:B------:R-:W-:Y:S01]  /*6e70*/  USHF.L.U32 UR21, UR9, UR21, URZ ;  /* 0x0000001509157299 */ /* 0x000fe2000800063f */
[----:B------:R-:W-:Y:S01]  /*6e80*/  ULDC.64 UR42, c[0x0][0x198] ;  /* 0x00006600002a7ab9 */ /* 0x000fe20000000a00 */
[----:B0-----:R-:W-:-:S05]  /*6e90*/  VIADD R0, R0, 0x3f ;  /* 0x0000003f00007836 */ /* 0x001fca0000000000 */
[----:B------:R-:W-:Y:S01]  /*6ea0*/  SHF.R.S32.HI R3, RZ, 0x1f, R0 ;  /* 0x0000001fff037819 */ /* 0x000fe20000011400 */
[----:B-1----:R-:W-:-:S03]  /*6eb0*/  USHF.R.U32.HI UR37, URZ, 0x2, UR5 ;  /* 0x000000023f257899 */ /* 0x002fc60008011605 */
[----:B------:R-:W-:Y:S01]  /*6ec0*/  LEA.HI R3, R3, R0, RZ, 0x6 ;  /* 0x0000000003037211 */ /* 0x000fe200078f30ff */
[----:B------:R-:W-:Y:S01]  /*6ed0*/  ULOP3.LUT UR4, UR5, 0x3, URZ, 0xc0, !UPT ;  /* 0x0000000305047892 */ /* 0x000fe2000f8ec03f */
[----:B------:R-:W-:Y:S01]  /*6ee0*/  IMAD.MOV.U32 R0, RZ, RZ, 0x1 ;  /* 0x00000001ff007424 */ /* 0x000fe200078e00ff */
[----:B------:R-:W-:Y:S01]  /*6ef0*/  USHF.L.U32 UR23, UR5, 0x4, URZ ;  /* 0x0000000405177899 */ /* 0x000fe2000800063f */
[--C-:B------:R-:W-:Y:S01]  /*6f00*/  SHF.R.S32.HI R8, RZ, 0x6, R3.reuse ;  /* 0x00000006ff087819 */ /* 0x100fe20000011403 */
[----:B------:R-:W-:Y:S02]  /*6f10*/  USHF.L.U32 UR40, UR5, 0xa, URZ ;  /* 0x0000000a05287899 */ /* 0x000fe4000800063f */
[----:B------:R-:W-:Y:S01]  /*6f20*/  ULOP3.LUT UR5, UR5, 0xfffffffc, URZ, 0xc0, !UPT ;  /* 0xfffffffc05057892 */ /* 0x000fe2000f8ec03f */
[----:B------:R-:W-:Y:S01]  /*6f30*/  PRMT R3, R0, 0x7610, R3 ;  /* 0x0000761000037816 */ /* 0x000fe20000000003 */
[----:B------:R-:W-:Y:S01]  /*6f40*/  UISETP.GT.U32.AND UP0, UPT, UR4, 0xffff, UPT ;  /* 0x0000ffff0400788c */ /* 0x000fe2000bf04070 */
[----:B------:R-:W-:Y:S01]  /*6f50*/  VIADD R0, R8, 0x1 ;  /* 0x0000000108007836 */ /* 0x000fe20000000000 */
[----:B------:R-:W-:-:S02]  /*6f60*/  ULOP3.LUT UR7, UR5, 0x1, URZ, 0xfc, !UPT ;  /* 0x0000000105077892 */ /* 0x000fc4000f8efc3f */
[----:B------:R-:W-:Y:S02]  /*6f70*/  ULOP3.LUT UR8, UR5, 0x2, URZ, 0xfc, !UPT ;  /* 0x0000000205087892 */ /* 0x000fe4000f8efc3f */
[----:B------:R-:W-:Y:S02]  /*6f80*/  USHF.L.U32 UR6, UR9, UR5, URZ ;  /* 0x0000000509067299 */ /* 0x000fe4000800063f */
[----:B------:R-:W-:Y:S02]  /*6f90*/  ULOP3.LUT UR5, UR5, 0x3, URZ, 0xfc, !UPT ;  /* 0x0000000305057892 */ /* 0x000fe4000f8efc3f */
[----:B------:R-:W-:Y:S02]  /*6fa0*/  USHF.L.U32 UR7, UR9, UR7, URZ ;  /* 0x0000000709077299 */ /* 0x000fe4000800063f */
[----:B------:R-:W-:Y:S02]  /*6fb0*/  USHF.L.U32 UR8, UR9, UR8, URZ ;  /* 0x0000000809087299 */ /* 0x000fe4000800063f */
[----:B------:R-:W-:-:S02]  /*6fc0*/  USEL UR4, UR4, 0xffff, !UP0 ;  /* 0x0000ffff04047887 */ /* 0x000fc4000c000000 */
[----:B------:R-:W-:Y:S02]  /*6fd0*/  USHF.L.U32 UR5, UR9, UR5, URZ ;  /* 0x0000000509057299 */ /* 0x000fe4000800063f */
[----:B------:R-:W-:Y:S02]  /*6fe0*/  ULOP3.LUT UR6, UR8, UR6, UR7, 0xfe, !UPT ;  /* 0x0000000608067292 */ /* 0x000fe4000f8efe07 */
[----:B------:R-:W-:Y:S02]  /*6ff0*/  ULOP3.LUT UR4, UR4, 0xffff, URZ, 0xc0, !UPT ;  /* 0x0000ffff04047892 */ /* 0x000fe4000f8ec03f */
[----:B------:R-:W-:Y:S02]  /*7000*/  USHF.L.U32 UR44, UR37, 0x5, URZ ;  /* 0x00000005252c7899 */ /* 0x000fe4000800063f */
[----:B------:R-:W-:Y:S02]  /*7010*/  ULOP3.LUT UR23, UR23, 0x30, URZ, 0xc0, !UPT ;  /* 0x0000003017177892 */ /* 0x000fe4000f8ec03f */
[----:B------:R-:W-:-:S02]  /*7020*/  ULOP3.LUT UR29, UR6, UR5, URZ, 0xfc, !UPT ;  /* 0x00000005061d7292 */ /* 0x000fc4000f8efc3f */
[----:B------:R-:W-:-:S12]  /*7030*/  USHF.L.U32 UR30, UR30, UR4, URZ ;  /* 0x000000041e1e7299 */ /* 0x000fd8000800063f */
.L_x_177:
[----:B------:R-:W-:-:S03]  /*7040*/  UMOV UR4, 0xffffffff ;  /* 0xffffffff00047882 */ /* 0x000fc60000000000 */
[----:B------:R-:W-:Y:S05]  /*7050*/  BRA.DIV UR4, `(.L_x_167) ;  /* 0x0000000e04ac7947 */ /* 0x000fea000b800000 */
[----:B------:R-:W-:-:S13]  /*7060*/  ELECT P6, URZ, PT ;  /* 0x00000000003f782f */ /* 0x000fda00038c0000 */
.L_x_186:
[----:B------:R-:W-:Y:S04]  /*7070*/  BSSY B1, `(.L_x_168) ;  /* 0x000004d000017945 */ /* 0x000fe80003800000 */
[----:B------:R-:W-:Y:S05]  /*7080*/  @!P6 BRA `(.L_x_169) ;  /* 0x00000004002ce947 */ /* 0x000fea0003800000 */
[----:B------:R-:W0:Y:S02]  /*7090*/  LDC R4, c[0x0][0x28c] ;  /* 0x0000a300ff047b82 */ /* 0x000e240000000800 */
[----:B0-----:R-:W-:-:S13]  /*70a0*/  ISETP.GE.AND P0, PT, R4, 0x1, PT ;  /* 0x000000010400780c */ /* 0x001fda0003f06270 */
[----:B------:R-:W-:Y:S05]  /*70b0*/  @!P0 BRA `(.L_x_169) ;  /* 0x0000000400208947 */ /* 0x000fea0003800000 */
[----:B------:R-:W-:Y:S02]  /*70c0*/  IMAD.SHL.U32 R19, R19, 0x80, RZ ;  /* 0x0000008013137824 */ /* 0x000fe400078e00ff */
[----:B------:R-:W-:Y:S02]  /*70d0*/  IMAD.SHL.U32 R15, R13, 0x80, RZ ;  /* 0x000000800d0f7824 */ /* 0x000fe400078e00ff */
[----:B------:R-:W-:Y:S02]  /*70e0*/  IMAD.U32 R21, RZ, RZ, UR44 ;  /* 0x0000002cff157e24 */ /* 0x000fe4000f8e00ff */
[----:B------:R-:W-:Y:S02]  /*70f0*/  IMAD.U32 R23, RZ, RZ, UR23 ;  /* 0x00000017ff177e24 */ /* 0x000fe4000f8e00ff */
[----:B------:R-:W-:Y:S02]  /*7100*/  IMAD.MOV.U32 R4, RZ, RZ, R0 ;  /* 0x000000ffff047224 */ /* 0x000fe400078e0000 */
[----:B------:R-:W-:-:S02]  /*7110*/  IMAD.MOV.U32 R5, RZ, RZ, R10 ;  /* 0x000000ffff057224 */ /* 0x000fc400078e000a */
[----:B------:R-:W-:Y:S02]  /*7120*/  IMAD.MOV.U32 R7, RZ, RZ, R9 ;  /* 0x000000ffff077224 */ /* 0x000fe400078e0009 */
[----:B------:R-:W-:Y:S02]  /*7130*/  VIADD R24, R19, 0x40 ;  /* 0x0000004013187836 */ /* 0x000fe40000000000 */
[----:B------:R-:W-:-:S07]  /*7140*/  VIADD R25, R15, 0x40 ;  /* 0x000000400f197836 */ /* 0x000fce0000000000 */
.L_x_172:
[----:B------:R-:W0:Y:S01]  /*7150*/  S2R R14, SR_CgaCtaId ;  /* 0x00000000000e7919 */ /* 0x000e220000008800 */
[----:B------:R-:W-:Y:S02]  /*7160*/  MOV R13, 0x400 ;  /* 0x00000400000d7802 */ /* 0x000fe40000000f00 */
[----:B------:R-:W-:Y:S02]  /*7170*/  ISETP.NE.AND P1, PT, R11, RZ, PT ;  /* 0x000000ff0b00720c */ /* 0x000fe40003f25270 */
[----:B0-----:R-:W-:Y:S02]  /*7180*/  LEA R22, R14, R13, 0x18 ;  /* 0x0000000d0e167211 */ /* 0x001fe400078ec0ff */
[----:B------:R-:W-:-:S09]  /*7190*/  SHF.L.U32 R13, R5, 0x1f, RZ ;  /* 0x0000001f050d7819 */ /* 0x000fd200000006ff */
[----:B------:R-:W0:Y:S01]  /*71a0*/  @!P1 LDC R14, c[0x0][0x500] ;  /* 0x00014000ff0e9b82 */ /* 0x000e220000000800 */
[----:B------:R-:W-:-:S04]  /*71b0*/  IMAD R20, R7, 0x8, R22 ;  /* 0x0000000807147824 */ /* 0x000fc800078e0216 */
[----:B------:R-:W1:Y:S02]  /*71c0*/  SYNCS.PHASECHK.TRANS64.TRYWAIT P0, [R20+URZ+0x10], R13 ;  /* 0x0000100d140075a7 */ /* 0x000e64000800017f */
[----:B-1----:R-:W-:Y:S05]  /*71d0*/  @!P0 BRA `(.L_x_170) ;  /* 0x0000000c006c8947 */ /* 0x002fea0003800000 */
.L_x_187:
[----:B-1----:R-:W-:Y:S01]  /*71e0*/  PRMT R13, R12, 0x9910, RZ ;  /* 0x000099100c0d7816 */ /* 0x002fe200000000ff */
[----:B0-----:R0:W-:Y:S03]  /*71f0*/  @!P1 SYNCS.ARRIVE.TRANS64 RZ, [R20+URZ], R14 ;  /* 0x0000000e14ff99a7 */ /* 0x0011e6000800003f */
[----:B------:R-:W-:-:S13]  /*7200*/  ISETP.NE.AND P0, PT, R13, 0x2, PT ;  /* 0x000000020d00780c */ /* 0x000fda0003f05270 */
[----:B0-----:R-:W-:Y:S05]  /*7210*/  @P0 BRA `(.L_x_171) ;  /* 0x0000000000040947 */ /* 0x001fea0003800000 */
[----:B------:R-:W-:Y:S01]  /*7220*/  BPT.TRAP 0x1 ;  /* 0x000000040000795c */ /* 0x000fe20000300000 */
.L_x_171:
[----:B------:R-:W-:Y:S01]  /*7230*/  R2UR UR5, R7 ;  /* 0x00000000070572ca */ /* 0x000fe200000e0000 */
[----:B------:R-:W-:Y:S01]  /*7240*/  UIADD3 UR14, UP0, UR42, 0xf0, URZ ;  /* 0x000000f02a0e7890 */ /* 0x000fe2000ff1e03f */
[----:B------:R-:W-:Y:S01]  /*7250*/  R2UR UR9, R22 ;  /* 0x00000000160972ca */ /* 0x000fe200000e0000 */
[----:B------:R-:W-:Y:S01]  /*7260*/  UPRMT UR31, URZ, 0x5410, UR30 ;  /* 0x000054103f1f7896 */ /* 0x000fe2000800001e */
[----:B------:R-:W-:Y:S01]  /*7270*/  R2UR UR33, R20 ;  /* 0x00000000142172ca */ /* 0x000fe200000e0000 */
[----:B------:R-:W-:Y:S01]  /*7280*/  UIADD3.X UR15, URZ, UR43, URZ, UP0, !UPT ;  /* 0x0000002b3f0f7290 */ /* 0x000fe200087fe43f */
[----:B------:R-:W-:Y:S01]  /*7290*/  R2UR UR35, R21 ;  /* 0x00000000152372ca */ /* 0x000fe200000e0000 */
[----:B------:R-:W-:Y:S01]  /*72a0*/  VIADD R4, R4, 0xffffffff ;  /* 0xffffffff04047836 */ /* 0x000fe20000000000 */
[----:B------:R-:W-:Y:S01]  /*72b0*/  R2UR UR36, R6 ;  /* 0x00000000062472ca */ /* 0x000fe200000e0000 */
[----:B------:R-:W-:Y:S01]  /*72c0*/  UMOV UR6, 0x0 ;  /* 0x0000000000067882 */ /* 0x000fe20000000000 */
[----:B------:R-:W-:Y:S01]  /*72d0*/  R2UR UR34, R19 ;  /* 0x00000000132272ca */ /* 0x000fe200000e0000 */
[----:B------:R-:W-:Y:S01]  /*72e0*/  UMOV UR7, 0x10000000 ;  /* 0x1000000000077882 */ /* 0x000fe20000000000 */
[----:B------:R-:W-:Y:S01]  /*72f0*/  R2UR UR26, R24 ;  /* 0x00000000181a72ca */ /* 0x000fe200000e0000 */
[----:B------:R-:W-:Y:S01]  /*7300*/  USHF.L.U32 UR5, UR5, 0xd, URZ ;  /* 0x0000000d05057899 */ /* 0x000fe2000800063f */
[----:B------:R-:W-:Y:S01]  /*7310*/  R2UR UR19, R23 ;  /* 0x00000000171372ca */ /* 0x000fe200000e0000 */
[----:B------:R-:W-:Y:S01]  /*7320*/  UIADD3 UR4, UP1, UR42, 0x1f0, URZ ;  /* 0x000001f02a047890 */ /* 0x000fe2000ff3e03f */
[----:B------:R-:W-:Y:S01]  /*7330*/  R2UR UR18, R15 ;  /* 0x000000000f1272ca */ /* 0x000fe200000e0000 */
[----:B------:R-:W-:Y:S01]  /*7340*/  ULEA UR8, UR37, UR5, 0xb ;  /* 0x0000000525087291 */ /* 0x000fe2000f8e583f */
[----:B------:R-:W-:Y:S01]  /*7350*/  R2UR UR10, R25 ;  /* 0x00000000190a72ca */ /* 0x000fe200000e0000 */
[----:B------:R-:W-:Y:S01]  /*7360*/  ULOP3.LUT UR5, UR5, 0xc00, UR40, 0xf8, !UPT ;  /* 0x00000c0005057892 */ /* 0x000fe2000f8ef828 */
[----:B------:R-:W-:Y:S01]  /*7370*/  ISETP.GT.AND P1, PT, R4, 0x1, PT ;  /* 0x000000010400780c */ /* 0x000fe20003f24270 */
[----:B------:R-:W-:Y:S01]  /*7380*/  ULEA UR8, UR8, UR9, 0x1 ;  /* 0x0000000908087291 */ /* 0x000fe2000f8e083f */
[----:B------:R-:W-:Y:S01]  /*7390*/  VIADD R7, R7, 0x1 ;  /* 0x0000000107077836 */ /* 0x000fe20000000000 */
[----:B------:R-:W-:Y:S01]  /*73a0*/  ULEA UR5, UR5, UR9, 0x1 ;  /* 0x0000000905057291 */ /* 0x000fe2000f8e083f */
[----:B------:R-:W-:Y:S01]  /*73b0*/  VIADD R23, R23, 0x40 ;  /* 0x0000004017177836 */ /* 0x000fe20000000000 */
[----:B------:R-:W-:Y:S01]  /*73c0*/  UIADD3 UR32, UR8, 0x100, URZ ;  /* 0x0000010008207890 */ /* 0x000fe2000fffe03f */
[----:B------:R-:W-:Y:S01]  /*73d0*/  VIADD R21, R21, 0x40 ;  /* 0x0000004015157836 */ /* 0x000fe20000000000 */
[----:B------:R-:W-:Y:S01]  /*73e0*/  UIADD3 UR24, UR8, 0x2100, URZ ;  /* 0x0000210008187890 */ /* 0x000fe2000fffe03f */
[C---:B------:R-:W-:Y:S01]  /*73f0*/  ISETP.NE.AND P0, PT, R7.reuse, 0x2, PT ;  /* 0x000000020700780c */ /* 0x040fe20003f05270 */
[----:B------:R-:W-:Y:S01]  /*7400*/  UMOV UR25, UR33 ;  /* 0x0000002100197c82 */ /* 0x000fe20008000000 */
[----:B------:R-:W-:Y:S01]  /*7410*/  UMOV UR27, UR35 ;  /* 0x00000023001b7c82 */ /* 0x000fe20008000000 */
[----:B------:R-:W-:Y:S01]  /*7420*/  UMOV UR28, UR36 ;  /* 0x00000024001c7c82 */ /* 0x000fe20008000000 */
[----:B------:R-:W-:Y:S01]  /*7430*/  UIADD3 UR16, UR5, 0x8100, URZ ;  /* 0x0000810005107890 */ /* 0x000fe2000fffe03f */
[----:B------:R-:W-:Y:S01]  /*7440*/  SEL R14, RZ, 0x1, P0 ;  /* 0x00000001ff0e7807 */ /* 0x000fe20000000000 */
[----:B------:R-:W-:Y:S01]  /*7450*/  UTMALDG.3D.MULTICAST [UR32], [UR14], UR31, desc[UR6] ;  /* 0x000006200e0073b4 */ /* 0x000fe2000801181f */
[----:B------:R-:W-:Y:S01]  /*7460*/  UIADD3 UR8, UR5, 0xa100, URZ ;  /* 0x0000a10005087890 */ /* 0x000fe2000fffe03f */
[----:B------:R-:W-:Y:S01]  /*7470*/  SEL R7, R7, RZ, P0 ;  /* 0x000000ff07077207 */ /* 0x000fe20000000000 */
[----:B------:R-:W-:Y:S01]  /*7480*/  UIADD3.X UR5, URZ, UR43, URZ, UP1, !UPT ;  /* 0x0000002b3f057290 */ /* 0x000fe20008ffe43f */
[----:B------:R-:W-:Y:S01]  /*7490*/  LOP3.LUT R5, R5, R14, RZ, 0x3c, !PT ;  /* 0x0000000e05057212 */ /* 0x000fe200078e3cff */
[----:B------:R-:W-:Y:S01]  /*74a0*/  UMOV UR17, UR33 ;  /* 0x0000002100117c82 */ /* 0x000fe20008000000 */
[----:B------:R-:W-:Y:S01]  /*74b0*/  UMOV UR20, UR36 ;  /* 0x0000002400147c82 */ /* 0x000fe20008000000 */
[----:B------:R-:W-:Y:S01]  /*74c0*/  UMOV UR9, UR33 ;  /* 0x0000002100097c82 */ /* 0x000fe20008000000 */
[----:B------:R0:W-:Y:S01]  /*74d0*/  UTMALDG.3D.MULTICAST [UR24], [UR14], UR31, desc[UR6] ;  /* 0x000006180e0073b4 */ /* 0x0001e2000801181f */
[----:B------:R-:W-:Y:S01]  /*74e0*/  UMOV UR11, UR19 ;  /* 0x00000013000b7c82 */ /* 0x000fe20008000000 */
[----:B------:R-:W-:Y:S01]  /*74f0*/  UMOV UR12, UR36 ;  /* 0x00000024000c7c82 */ /* 0x000fe20008000000 */
[----:B0-----:R-:W-:-:S09]  /*7500*/  UPRMT UR14, URZ, 0x5410, UR29 ;  /* 0x000054103f0e7896 */ /* 0x001fd2000800001d */
[----:B------:R0:W-:Y:S01]  /*7510*/  UTMALDG.3D.MULTICAST [UR16], [UR4], UR14, desc[UR6] ;  /* 0x00000610040073b4 */ /* 0x0001e2000801180e */
[----:B------:R0:W-:Y:S02]  /*7520*/  UTMALDG.3D.MULTICAST [UR8], [UR4], UR14, desc[UR6] ;  /* 0x00000608040073b4 */ /* 0x0001e4000801180e */
[----:B0-----:R-:W-:Y:S05]  /*7530*/  @P1 BRA `(.L_x_172) ;  /* 0xfffffffc00041947 */ /* 0x001fea000383ffff */
.L_x_169:
[----:B------:R-:W-:Y:S05]  /*7540*/  BSYNC B1 ;  /* 0x0000000000017941 */ /* 0x000fea0003800000 */
.L_x_168:
[----:B------:R-:W-:Y:S01]  /*7550*/  LOP3.LUT P1, RZ, R3, 0xff, RZ, 0xc0, !PT ;  /* 0x000000ff03ff7812 */ /* 0x000fe2000782c0ff */
[----:B------:R-:W-:Y:S01]  /*7560*/  IMAD.IADD R9, R8, 0x1, R9 ;  /* 0x0000000108097824 */ /* 0x000fe200078e0209 */
[----:B------:R-:W-:Y:S01]  /*7570*/  IADD3 R16, P2, R16, UR38, RZ ;  /* 0x0000002610107c10 */ /* 0x000fe2000ff5e0ff */
[----:B------:R-:W-:Y:S01]  /*7580*/  ULDC.64 UR4, c[0x0][0x650] ;  /* 0x0001940000047ab9 */ /* 0x000fe20000000a00 */
[----:B------:R-:W-:Y:S01]  /*7590*/  BSSY B1, `(.L_x_173) ;  /* 0x000006c000017945 */ /* 0x000fe20003800000 */
[----:B------:R-:W-:Y:S01]  /*75a0*/  IMAD.MOV.U32 R19, RZ, RZ, -0x1 ;  /* 0xffffffffff137424 */ /* 0x000fe200078e00ff */
[----:B------:R-:W-:Y:S01]  /*75b0*/  SHF.R.U32.HI R3, RZ, 0x1, R9 ;  /* 0x00000001ff037819 */ /* 0x000fe20000011609 */
[----:B------:R-:W-:Y:S01]  /*75c0*/  IMAD.MOV.U32 R13, RZ, RZ, -0x1 ;  /* 0xffffffffff0d7424 */ /* 0x000fe200078e00ff */
[----:B------:R-:W-:Y:S01]  /*75d0*/  ISETP.GT.U32.AND P0, PT, R9, 0x1, PT ;  /* 0x000000010900780c */ /* 0x000fe20003f04070 */
[----:B------:R-:W-:Y:S01]  /*75e0*/  IMAD.MOV.U32 R6, RZ, RZ, -0x1 ;  /* 0xffffffffff067424 */ /* 0x000fe200078e00ff */
[----:B------:R-:W-:-:S02]  /*75f0*/  LOP3.LUT R3, R3, 0x1, RZ, 0xc0, !PT ;  /* 0x0000000103037812 */ /* 0x000fc400078ec0ff */
[----:B------:R-:W-:Y:S01]  /*7600*/  ISETP.LT.U32.AND P0, PT, R8, 0x2, P0 ;  /* 0x000000020800780c */ /* 0x000fe20000701070 */
[----:B------:R-:W0:Y:S01]  /*7610*/  @P1 S2R R5, SR_CgaCtaId ;  /* 0x0000000000051919 */ /* 0x000e220000008800 */
[----:B------:R-:W-:Y:S02]  /*7620*/  @P1 MOV R4, 0x400 ;  /* 0x0000040000041802 */ /* 0x000fe40000000f00 */
[----:B------:R-:W-:Y:S02]  /*7630*/  IADD3.X R17, R17, UR41, RZ, P2, !PT ;  /* 0x0000002911117c10 */ /* 0x000fe400097fe4ff */
[----:B------:R-:W-:Y:S02]  /*7640*/  ISETP.GE.U32.AND P2, PT, R16, UR4, PT ;  /* 0x0000000410007c0c */ /* 0x000fe4000bf46070 */
[----:B------:R-:W-:Y:S02]  /*7650*/  LOP3.LUT R9, R9, 0x1, RZ, 0xc0, !PT ;  /* 0x0000000109097812 */ /* 0x000fe400078ec0ff */
[----:B0-----:R-:W-:-:S04]  /*7660*/  @P1 LEA R4, R5, R4, 0x18 ;  /* 0x0000000405041211 */ /* 0x001fc800078ec0ff */
[----:B------:R0:W-:Y:S01]  /*7670*/  @P1 SYNCS.ARRIVE.TRANS64.A1T0 RZ, [R4+URZ+0x38], RZ ;  /* 0x000038ff04ff19a7 */ /* 0x0001e2000810003f */
[----:B------:R-:W-:Y:S02]  /*7680*/  ISETP.NE.U32.AND P1, PT, R3, 0x1, PT ;  /* 0x000000010300780c */ /* 0x000fe40003f25070 */
[----:B------:R-:W-:Y:S02]  /*7690*/  SEL R3, RZ, 0x1, !P0 ;  /* 0x00000001ff037807 */ /* 0x000fe40004000000 */
[----:B------:R-:W-:Y:S02]  /*76a0*/  ISETP.GE.U32.AND.EX P0, PT, R17, UR5, PT, P2 ;  /* 0x0000000511007c0c */ /* 0x000fe4000bf06120 */
[----:B------:R-:W-:-:S04]  /*76b0*/  ISETP.GT.U32.AND P1, PT, R8, 0x1, !P1 ;  /* 0x000000010800780c */ /* 0x000fc80004f24070 */
[----:B0-----:R-:W-:-:S04]  /*76c0*/  SEL R4, RZ, 0x1, !P1 ;  /* 0x00000001ff047807 */ /* 0x001fc80004800000 */
[--C-:B------:R-:W-:Y:S02]  /*76d0*/  LOP3.LUT R10, R4, R10, R3.reuse, 0x96, !PT ;  /* 0x0000000a040a7212 */ /* 0x100fe400078e9603 */
[----:B------:R-:W-:Y:S02]  /*76e0*/  PRMT R4, RZ, 0x7610, R4 ;  /* 0x00007610ff047816 */ /* 0x000fe40000000004 */
[----:B------:R-:W-:Y:S01]  /*76f0*/  PRMT R3, RZ, 0x7610, R3 ;  /* 0x00007610ff037816 */ /* 0x000fe20000000003 */
[----:B------:R-:W-:Y:S06]  /*7700*/  @P0 BRA `(.L_x_174) ;  /* 0x0000000400500947 */ /* 0x000fec0003800000 */
[----:B------:R-:W0:Y:S01]  /*7710*/  S2R R15, SR_CTAID.X ;  /* 0x00000000000f7919 */ /* 0x000e220000002500 */
[----:B------:R-:W-:Y:S01]  /*7720*/  ULDC.64 UR4, c[0x0][0x628] ;  /* 0x00018a0000047ab9 */ /* 0x000fe20000000a00 */
[----:B------:R-:W1:Y:S01]  /*7730*/  LDC R20, c[0x0][0x144] ;  /* 0x00005100ff147b82 */ /* 0x000e620000000800 */
[----:B------:R-:W-:Y:S01]  /*7740*/  ISETP.NE.U32.AND P0, PT, RZ, UR4, PT ;  /* 0x00000004ff007c0c */ /* 0x000fe2000bf05070 */
[----:B------:R-:W2:Y:S01]  /*7750*/  S2R R13, SR_CTAID.Y ;  /* 0x00000000000d7919 */ /* 0x000ea20000002600 */
[----:B------:R-:W-:Y:S01]  /*7760*/  ULDC UR6, c[0x0][0x150] ;  /* 0x0000540000067ab9 */ /* 0x000fe20000000800 */
[----:B------:R-:W-:Y:S01]  /*7770*/  ULDC UR7, c[0x0][0x630] ;  /* 0x00018c0000077ab9 */ /* 0x000fe20000000800 */
[----:B------:R-:W-:Y:S01]  /*7780*/  ISETP.NE.AND.EX P0, PT, RZ, UR5, PT, P0 ;  /* 0x00000005ff007c0c */ /* 0x000fe2000bf05300 */
[----:B------:R-:W-:Y:S01]  /*7790*/  IMAD.MOV.U32 R4, RZ, RZ, R16 ;  /* 0x000000ffff047224 */ /* 0x000fe200078e0010 */
[----:B0-----:R-:W-:-:S05]  /*77a0*/  I2FP.F32.U32 R5, R15 ;  /* 0x0000000f00057245 */ /* 0x001fca0000201000 */
[----:B------:R-:W-:Y:S01]  /*77b0*/  FMUL R21, R5, UR6 ;  /* 0x0000000605157c20 */ /* 0x000fe20008400000 */
[----:B------:R-:W-:-:S05]  /*77c0*/  IMAD.MOV.U32 R5, RZ, RZ, R17 ;  /* 0x000000ffff057224 */ /* 0x000fca00078e0011 */
[----:B--2---:R-:W-:Y:S05]  /*77d0*/  @!P0 BRA `(.L_x_175) ;  /* 0x0000000000288947 */ /* 0x004fea0003800000 */
[----:B------:R-:W-:Y:S02]  /*77e0*/  ULDC UR6, c[0x0][0x634] ;  /* 0x00018d0000067ab9 */ /* 0x000fe40000000800 */
[----:B------:R-:W-:-:S05]  /*77f0*/  IADD3 R5, P0, R16, UR6, RZ ;  /* 0x0000000610057c10 */ /* 0x000fca000ff1e0ff */
[----:B------:R-:W-:-:S04]  /*7800*/  IMAD.X R19, RZ, RZ, R17, P0 ;  /* 0x000000ffff137224 */ /* 0x000fc800000e0611 */
[----:B------:R-:W-:-:S04]  /*7810*/  IMAD.WIDE.U32 R6, R19, UR4, RZ ;  /* 0x0000000413067c25 */ /* 0x000fc8000f8e00ff */
[----:B------:R-:W-:-:S04]  /*7820*/  IMAD.WIDE.U32 R6, P0, R5, UR5, R6 ;  /* 0x0000000505067c25 */ /* 0x000fc8000f800006 */
[----:B------:R-:W-:-:S04]  /*7830*/  IMAD.WIDE.U32 R4, R5, UR4, RZ ;  /* 0x0000000405047c25 */ /* 0x000fc8000f8e00ff */
[----:B------:R-:W-:Y:S01]  /*7840*/  IMAD.MOV.U32 R4, RZ, RZ, R7 ;  /* 0x000000ffff047224 */ /* 0x000fe200078e0007 */
[----:B------:R-:W-:Y:S01]  /*7850*/  IADD3 RZ, P1, R5, R6, RZ ;  /* 0x0000000605ff7210 */ /* 0x000fe20007f3e0ff */
[----:B------:R-:W-:-:S04]  /*7860*/  IMAD.X R5, RZ, RZ, RZ, P0 ;  /* 0x000000ffff057224 */ /* 0x000fc800000e06ff */
[----:B------:R-:W-:-:S08]  /*7870*/  IMAD.WIDE.U32.X R4, R19, UR5, R4, P1 ;  /* 0x0000000513047c25 */ /* 0x000fd000088e0404 */
.L_x_175:
[--C-:B------:R-:W-:Y:S01]  /*7880*/  SHF.R.U64 R14, R4, UR7, R5.reuse ;  /* 0x00000007040e7c19 */ /* 0x100fe20008001205 */
[----:B------:R-:W0:Y:S01]  /*7890*/  F2I.U32.TRUNC.NTZ R21, R21 ;  /* 0x0000001500157305 */ /* 0x000e22000020f000 */
[----:B------:R-:W-:Y:S01]  /*78a0*/  SHF.R.U32.HI R4, RZ, UR7, R5 ;  /* 0x00000007ff047c19 */ /* 0x000fe20008011605 */
[----:B------:R-:W-:Y:S01]  /*78b0*/  ULDC.64 UR4, c[0x0][0x620] ;  /* 0x0001880000047ab9 */ /* 0x000fe20000000a00 */
[----:B------:R-:W-:Y:S01]  /*78c0*/  IADD3 R7, P0, RZ, -R14, RZ ;  /* 0x8000000eff077210 */ /* 0x000fe20007f1e0ff */
[----:B------:R-:W-:Y:S01]  /*78d0*/  ULDC.64 UR6, c[0x0][0x640] ;  /* 0x0001900000067ab9 */ /* 0x000fe20000000a00 */
[----:B------:R-:W2:Y:S03]  /*78e0*/  LDC R22, c[0x0][0x148] ;  /* 0x00005200ff167b82 */ /* 0x000ea60000000800 */
[----:B------:R-:W-:Y:S01]  /*78f0*/  IMAD.X R4, RZ, RZ, ~R4, P0 ;  /* 0x000000ffff047224 */ /* 0x000fe200000e0e04 */
[----:B------:R-:W-:-:S03]  /*7900*/  ISETP.NE.U32.AND P0, PT, RZ, UR6, PT ;  /* 0x00000006ff007c0c */ /* 0x000fc6000bf05070 */
[----:B------:R-:W-:Y:S01]  /*7910*/  IMAD R6, R4, UR4, RZ ;  /* 0x0000000404067c24 */ /* 0x000fe2000f8e02ff */
[----:B------:R-:W-:Y:S01]  /*7920*/  ISETP.NE.AND.EX P0, PT, RZ, UR7, PT, P0 ;  /* 0x00000007ff007c0c */ /* 0x000fe2000bf05300 */
[----:B------:R-:W-:Y:S01]  /*7930*/  IMAD.WIDE.U32 R4, R7, UR4, R16 ;  /* 0x0000000407047c25 */ /* 0x000fe2000f8e0010 */
[----:B------:R-:W-:-:S03]  /*7940*/  ULDC UR4, c[0x0][0x618] ;  /* 0x0001860000047ab9 */ /* 0x000fc60000000800 */
[----:B------:R-:W-:Y:S01]  /*7950*/  IMAD R7, R7, UR5, R6 ;  /* 0x0000000507077c24 */ /* 0x000fe2000f8e0206 */
[----:B------:R-:W-:Y:S01]  /*7960*/  ULDC UR5, c[0x0][0x154] ;  /* 0x0000550000057ab9 */ /* 0x000fe20000000800 */
[----:B0-----:R-:W-:Y:S02]  /*7970*/  IMAD.MOV R6, RZ, RZ, -R21 ;  /* 0x000000ffff067224 */ /* 0x001fe400078e0a15 */
[----:B------:R-:W-:Y:S02]  /*7980*/  IMAD.IADD R5, R5, 0x1, R7 ;  /* 0x0000000105057824 */ /* 0x000fe400078e0207 */
[----:B-1----:R-:W-:Y:S01]  /*7990*/  IMAD R15, R20, R6, R15 ;  /* 0x00000006140f7224 */ /* 0x002fe200078e020f */
[----:B------:R-:W-:Y:S02]  /*79a0*/  I2FP.F32.U32 R6, R13 ;  /* 0x0000000d00067245 */ /* 0x000fe40000201000 */
[--C-:B------:R-:W-:Y:S02]  /*79b0*/  SHF.R.U64 R19, R4, UR4, R5.reuse ;  /* 0x0000000404137c19 */ /* 0x100fe40008001205 */
[----:B------:R-:W-:Y:S01]  /*79c0*/  SHF.R.U32.HI R4, RZ, UR4, R5 ;  /* 0x00000004ff047c19 */ /* 0x000fe20008011605 */
[----:B------:R-:W-:Y:S01]  /*79d0*/  FMUL R6, R6, UR5 ;  /* 0x0000000506067c20 */ /* 0x000fe20008400000 */
[----:B------:R-:W-:-:S02]  /*79e0*/  ULDC UR4, c[0x0][0x608] ;  /* 0x0001820000047ab9 */ /* 0x000fc40000000800 */
[--C-:B------:R-:W-:Y:S01]  /*79f0*/  SHF.R.U64 R21, R19, UR4, R4.reuse ;  /* 0x0000000413157c19 */ /* 0x100fe20008001204 */
[----:B------:R0:W1:Y:S01]  /*7a00*/  F2I.U32.TRUNC.NTZ R24, R6 ;  /* 0x0000000600187305 */ /* 0x000062000020f000 */
[----:B------:R-:W-:Y:S01]  /*7a10*/  SHF.R.U32.HI R4, RZ, UR4, R4 ;  /* 0x00000004ff047c19 */ /* 0x000fe20008011604 */
[----:B------:R-:W-:-:S03]  /*7a20*/  ULDC UR4, c[0x0][0x658] ;  /* 0x0001960000047ab9 */ /* 0x000fc60000000800 */
[--C-:B------:R-:W-:Y:S02]  /*7a30*/  SHF.R.U64 R20, R21, UR4, R4.reuse ;  /* 0x0000000415147c19 */ /* 0x100fe40008001204 */
[----:B------:R-:W-:-:S03]  /*7a40*/  SHF.R.U32.HI R23, RZ, UR4, R4 ;  /* 0x00000004ff177c19 */ /* 0x000fc60008011604 */
[----:B------:R-:W-:Y:S02]  /*7a50*/  IMAD.MOV.U32 R4, RZ, RZ, R20 ;  /* 0x000000ffff047224 */ /* 0x000fe400078e0014 */
[----:B------:R-:W-:Y:S01]  /*7a60*/  IMAD.MOV.U32 R5, RZ, RZ, R23 ;  /* 0x000000ffff057224 */ /* 0x000fe200078e0017 */
[----:B0-----:R-:W-:Y:S06]  /*7a70*/  @!P0 BRA `(.L_x_176) ;  /* 0x0000000000288947 */ /* 0x001fec0003800000 */
        /* <DEDUP_REMOVED lines=10> */
.L_x_176:
[----:B------:R-:W-:Y:S01]  /*7b20*/  ISETP.NE.AND P0, PT, R2, 0x1, PT ;  /* 0x000000010200780c */ /* 0x000fe20003f05270 */
[----:B------:R-:W-:Y:S01]  /*7b30*/  ULDC UR4, c[0x0][0x648] ;  /* 0x0001920000047ab9 */ /* 0x000fe20000000800 */
[----:B------:R-:W-:Y:S01]  /*7b40*/  LOP3.LUT R21, R21, UR22, RZ, 0xc0, !PT ;  /* 0x0000001615157c12 */ /* 0x000fe2000f8ec0ff */
[----:B-1----:R-:W-:Y:S01]  /*7b50*/  IMAD.MOV R24, RZ, RZ, -R24 ;  /* 0x000000ffff187224 */ /* 0x002fe200078e0a18 */
[----:B------:R-:W-:Y:S01]  /*7b60*/  SHF.R.U64 R4, R4, UR4, R5 ;  /* 0x0000000404047c19 */ /* 0x000fe20008001205 */
[----:B------:R-:W-:Y:S01]  /*7b70*/  ULDC UR4, c[0x0][0x638] ;  /* 0x00018e0000047ab9 */ /* 0x000fe20000000800 */
[----:B------:R-:W-:Y:S01]  /*7b80*/  LOP3.LUT R19, R19, UR13, RZ, 0xc0, !PT ;  /* 0x0000000d13137c12 */ /* 0x000fe2000f8ec0ff */
[----:B------:R-:W-:Y:S01]  /*7b90*/  ULDC UR5, c[0x0][0x610] ;  /* 0x0001840000057ab9 */ /* 0x000fe20000000800 */
[----:B------:R-:W-:Y:S02]  /*7ba0*/  IMAD.MOV.U32 R6, RZ, RZ, R14 ;  /* 0x000000ffff067224 */ /* 0x000fe400078e000e */
[----:B------:R-:W-:-:S02]  /*7bb0*/  IMAD.MOV R5, RZ, RZ, -R4 ;  /* 0x000000ffff057224 */ /* 0x000fc400078e0a04 */
[----:B------:R-:W-:Y:S02]  /*7bc0*/  IMAD R4, R4, UR21, R21 ;  /* 0x0000001504047c24 */ /* 0x000fe4000f8e0215 */
[----:B--2---:R-:W-:Y:S02]  /*7bd0*/  @P0 IMAD R15, R22, R24, R13 ;  /* 0x00000018160f0224 */ /* 0x004fe400078e020d */
[----:B------:R-:W-:Y:S01]  /*7be0*/  IMAD R20, R5, UR4, R20 ;  /* 0x0000000405147c24 */ /* 0x000fe2000f8e0214 */
[----:B------:R-:W-:Y:S01]  /*7bf0*/  ULDC UR4, c[0x0][0x600] ;  /* 0x0001800000047ab9 */ /* 0x000fe20000000800 */
[----:B------:R-:W-:Y:S02]  /*7c00*/  IMAD R15, R4, UR5, R15 ;  /* 0x00000005040f7c24 */ /* 0x000fe4000f8e020f */
[----:B------:R-:W-:Y:S02]  /*7c10*/  IMAD R20, R20, UR4, R19 ;  /* 0x0000000414147c24 */ /* 0x000fe4000f8e0213 */
[----:B------:R-:W-:-:S03]  /*7c20*/  IMAD.MOV.U32 R4, RZ, RZ, 0x1 ;  /* 0x00000001ff047424 */ /* 0x000fc600078e00ff */
[----:B------:R-:W-:Y:S02]  /*7c30*/  SEL R13, R20, R15, !P0 ;  /* 0x0000000f140d7207 */ /* 0x000fe40004000000 */
[----:B------:R-:W-:-:S07]  /*7c40*/  SEL R19, R15, R20, !P0 ;  /* 0x000000140f137207 */ /* 0x000fce0004000000 */
.L_x_174:
[----:B------:R-:W-:Y:S05]  /*7c50*/  BSYNC B1 ;  /* 0x0000000000017941 */ /* 0x000fea0003800000 */
.L_x_173:
[----:B------:R-:W-:-:S13]  /*7c60*/  LOP3.LUT P0, RZ, R4, 0xff, RZ, 0xc0, !PT ;  /* 0x000000ff04ff7812 */ /* 0x000fda000780c0ff */
[----:B------:R-:W-:Y:S05]  /*7c70*/  @P0 BRA `(.L_x_177) ;  /* 0xfffffff000f00947 */ /* 0x000fea000383ffff */
[----:B------:R-:W-:Y:S05]  /*7c80*/  BSYNC B0 ;  /* 0x0000000000007941 */ /* 0x000fea0003800000 */
.L_x_166:
[----:B------:R-:W-:-:S03]  /*7c90*/  UMOV UR4, 0xffffffff ;  /* 0xffffffff00047882 */ /* 0x000fc60000000000 */
[----:B------:R-:W-:Y:S05]  /*7ca0*/  BRA.DIV UR4, `(.L_x_178) ;  /* 0x0000000204cc7947 */ /* 0x000fea000b800000 */
[----:B------:R-:W-:-:S13]  /*7cb0*/  ELECT P6, URZ, PT ;  /* 0x00000000003f782f */ /* 0x000fda00038c0000 */
.L_x_190:
[----:B------:R-:W-:Y:S04]  /*7cc0*/  BSSY B0, `(.L_x_179) ;  /* 0x0000019000007945 */ /* 0x000fe80003800000 */
[----:B------:R-:W-:Y:S05]  /*7cd0*/  @!P6 BRA `(.L_x_180) ;  /* 0x00000000005ce947 */ /* 0x000fea0003800000 */
[----:B------:R-:W-:-:S04]  /*7ce0*/  LOP3.LUT R18, R18, 0x2, RZ, 0xfc, !PT ;  /* 0x0000000212127812 */ /* 0x000fc800078efcff */
[----:B------:R-:W-:-:S13]  /*7cf0*/  ISETP.NE.AND P0, PT, R18, 0x3, PT ;  /* 0x000000031200780c */ /* 0x000fda0003f05270 */
[----:B------:R-:W-:Y:S05]  /*7d00*/  @!P0 BRA `(.L_x_181) ;  /* 0x0000000000048947 */ /* 0x000fea0003800000 */
[----:B------:R-:W-:Y:S01]  /*7d10*/  BPT.TRAP 0x1 ;  /* 0x000000040000795c */ /* 0x000fe20000300000 */
.L_x_181:
[----:B------:R-:W0:Y:S01]  /*7d20*/  S2R R3, SR_CgaCtaId ;  /* 0x0000000000037919 */ /* 0x000e220000008800 */
[----:B------:R-:W-:Y:S02]  /*7d30*/  MOV R0, 0x400 ;  /* 0x0000040000007802 */ /* 0x000fe40000000f00 */
[----:B------:R-:W-:Y:S02]  /*7d40*/  SHF.L.U32 R2, R10, 0x1f, RZ ;  /* 0x0000001f0a027819 */ /* 0x000fe400000006ff */
[----:B0-----:R-:W-:-:S05]  /*7d50*/  LEA R0, R3, R0, 0x18 ;  /* 0x0000000003007211 */ /* 0x001fca00078ec0ff */
[----:B------:R-:W-:-:S04]  /*7d60*/  VIADD R0, R0, 0x10 ;  /* 0x0000001000007836 */ /* 0x000fc80000000000 */
[C---:B------:R-:W-:Y:S02]  /*7d70*/  IMAD R5, R9.reuse, 0x8, R0 ;  /* 0x0000000809057824 */ /* 0x040fe400078e0200 */
[----:B------:R-:W-:Y:S02]  /*7d80*/  VIADD R9, R9, 0x1 ;  /* 0x0000000109097836 */ /* 0x000fe40000000000 */
[----:B------:R-:W0:Y:S03]  /*7d90*/  SYNCS.PHASECHK.TRANS64.TRYWAIT P0, [R5+URZ], R2 ;  /* 0x00000002050075a7 */ /* 0x000e26000800017f */
[----:B------:R-:W-:-:S04]  /*7da0*/  ISETP.NE.AND P1, PT, R9, 0x2, PT ;  /* 0x000000020900780c */ /* 0x000fc80003f25270 */
[----:B------:R-:W-:Y:S02]  /*7db0*/  SEL R3, RZ, 0x1, P1 ;  /* 0x00000001ff037807 */ /* 0x000fe40000800000 */
[----:B------:R-:W-:Y:S02]  /*7dc0*/  SEL R9, R9, RZ, P1 ;  /* 0x000000ff09097207 */ /* 0x000fe40000800000 */
[----:B------:R-:W-:Y:S01]  /*7dd0*/  LOP3.LUT R3, R10, R3, RZ, 0x3c, !PT ;  /* 0x000000030a037212 */ /* 0x000fe200078e3cff */
[----:B0-----:R-:W-:Y:S06]  /*7de0*/  @!P0 BRA `(.L_x_182) ;  /* 0x00000000009c8947 */ /* 0x001fec0003800000 */
.L_x_191:
[----:B------:R-:W-:Y:S01]  /*7df0*/  IMAD R9, R9, 0x8, R0 ;  /* 0x0000000809097824 */ /* 0x000fe200078e0200 */
[----:B------:R-:W-:-:S07]  /*7e00*/  SHF.L.U32 R0, R3, 0x1f, RZ ;  /* 0x0000001f03007819 */ /* 0x000fce00000006ff */
.L_x_183:
[----:B-1----:R1:W2:Y:S02]  /*7e10*/  SYNCS.PHASECHK.TRANS64.TRYWAIT P0, [R9+URZ], R0 ;  /* 0x00000000090075a7 */ /* 0x0022a4000800017f */
[----:B--2---:R-:W-:Y:S05]  /*7e20*/  @!P0 NANOSLEEP.SYNCS 0x989680 ;  /* 0x009896800000895d */ /* 0x004fea0003900000 */
[----:B------:R-:W2:Y:S02]  /*7e30*/  @!P0 SYNCS.PHASECHK.TRANS64 P0, [R9+URZ], R0 ;  /* 0x00000000090085a7 */ /* 0x000ea4000800007f */
[----:B--2---:R-:W-:Y:S05]  /*7e40*/  @!P0 BRA `(.L_x_183) ;  /* 0xfffffffc00f08947 */ /* 0x004fea000383ffff */
.L_x_180:
[----:B------:R-:W-:Y:S05]  /*7e50*/  BSYNC B0 ;  /* 0x0000000000007941 */ /* 0x000fea0003800000 */
.L_x_179:
[----:B------:R-:W-:Y:S05]  /*7e60*/  EXIT ;  /* 0x000000000000794d */ /* 0x000fea0003800000 */
.L_x_21:
[----:B-1----:R1:W2:Y:S02]  /*7e70*/  SYNCS.PHASECHK.TRANS64.TRYWAIT P1, [R3+URZ], R0 ;  /* 0x00000000030075a7 */ /* 0x0022a4000802017f */
[----:B--2---:R-:W-:Y:S05]  /*7e80*/  @!P1 NANOSLEEP.SYNCS 0x989680 ;  /* 0x009896800000995d */ /* 0x004fea0003900000 */
[----:B------:R-:W2:Y:S02]  /*7e90*/  @!P1 SYNCS.PHASECHK.TRANS64 P1, [R3+URZ], R0 ;  /* 0x00000000030095a7 */ /* 0x000ea4000802007f */
[----:B--2---:R-:W-:Y:S05]  /*7ea0*/  @!P1 BRA `(.L_x_21) ;  /* 0xfffffffc00f09947 */ /* 0x004fea000383ffff */
[----:B------:R-:W-:Y:S05]  /*7eb0*/  BRA `(.L_x_20) ;  /* 0xffffff9800307947 */ /* 0x000fea000383ffff */
.L_x_26:
[----:B-1----:R1:W2:Y:S02]  /*7ec0*/  SYNCS.PHASECHK.TRANS64.TRYWAIT P1, [R5+URZ], R4 ;  /* 0x00000004050075a7 */ /* 0x0022a4000802017f */
[----:B--2---:R-:W-:Y:S05]  /*7ed0*/  @!P1 NANOSLEEP.SYNCS 0x989680 ;  /* 0x009896800000995d */ /* 0x004fea0003900000 */
[----:B------:R-:W2:Y:S02]  /*7ee0*/  @!P1 SYNCS.PHASECHK.TRANS64 P1, [R5+URZ], R4 ;  /* 0x00000004050095a7 */ /* 0x000ea4000802007f */
[----:B--2---:R-:W-:Y:S05]  /*7ef0*/  @!P1 BRA `(.L_x_26) ;  /* 0xfffffffc00f09947 */ /* 0x004fea000383ffff */
[----:B------:R-:W-:Y:S05]  /*7f00*/  BRA `(.L_x_25) ;  /* 0xffffff9c000c7947 */ /* 0x000fea000383ffff */
.L_x_167:
[----:B------:R-:W-:Y:S01]  /*7f10*/  BSSY B1, `(.L_x_184) ;  /* 0x0000006000017945 */ /* 0x000fe20003800000 */
[----:B------:R-:W-:-:S07]  /*7f20*/  IMAD.MOV.U32 R15, RZ, RZ, -0x1 ;  /* 0xffffffffff0f7424 */ /* 0x000fce00078e00ff */
[----:B------:R-:W-:Y:S05]  /*7f30*/  WARPSYNC.COLLECTIVE R15, `(.L_x_185) ;  /* 0x000000000f0c7348 */ /* 0x000fea0003c00000 */
[----:B------:R-:W-:Y:S02]  /*7f40*/  ELECT P6, UR62, PT ;  /* 0x00000000003e782f */ /* 0x000fe400038c0000 */
[----:B------:R-:W-:Y:S01]  /*7f50*/  MOV R14, UR62 ;  /* 0x0000003e000e7c02 */ /* 0x000fe20008000f00 */
[----:B------:R-:W-:Y:S10]  /*7f60*/  ENDCOLLECTIVE ;  /* 0x000000000000791b */ /* 0x000ff40003800000 */
.L_x_185:
[----:B------:R-:W-:Y:S05]  /*7f70*/  BSYNC B1 ;  /* 0x0000000000017941 */ /* 0x000fea0003800000 */
.L_x_184:
[----:B------:R-:W-:Y:S05]  /*7f80*/  BRA `(.L_x_186) ;  /* 0xfffffff000387947 */ /* 0x000fea000383ffff */
.L_x_170:
[----:B-1----:R1:W2:Y:S02]  /*7f90*/  SYNCS.PHASECHK.TRANS64.TRYWAIT P0, [R20+URZ+0x10], R13 ;  /* 0x0000100d140075a7 */ /* 0x0022a4000800017f */
[----:B--2---:R-:W-:Y:S05]  /*7fa0*/  @!P0 NANOSLEEP.SYNCS 0x989680 ;  /* 0x009896800000895d */ /* 0x004fea0003900000 */
[----:B------:R-:W2:Y:S02]  /*7fb0*/  @!P0 SYNCS.PHASECHK.TRANS64 P0, [R20+URZ+0x10], R13 ;  /* 0x0000100d140085a7 */ /* 0x000ea4000800007f */
[----:B--2---:R-:W-:Y:S05]  /*7fc0*/  @!P0 BRA `(.L_x_170) ;  /* 0xfffffffc00f08947 */ /* 0x004fea000383ffff */
[----:B------:R-:W-:Y:S05]  /*7fd0*/  BRA `(.L_x_187) ;  /* 0xfffffff000807947 */ /* 0x000fea000383ffff */
.L_x_178:
[----:B------:R-:W-:Y:S01]  /*7fe0*/  BSSY B0, `(.L_x_188) ;  /* 0x0000006000007945 */ /* 0x000fe20003800000 */
[----:B------:R-:W-:-:S07]  /*7ff0*/  IMAD.MOV.U32 R15, RZ, RZ, -0x1 ;  /* 0xffffffffff0f7424 */ /* 0x000fce00078e00ff */
[----:B------:R-:W-:Y:S05]  /*8000*/  WARPSYNC.COLLECTIVE R15, `(.L_x_189) ;  /* 0x000000000f0c7348 */ /* 0x000fea0003c00000 */
[----:B------:R-:W-:Y:S02]  /*8010*/  ELECT P6, UR62, PT ;  /* 0x00000000003e782f */ /* 0x000fe400038c0000 */
[----:B------:R-:W-:Y:S01]  /*8020*/  MOV R14, UR62 ;  /* 0x0000003e000e7c02 */ /* 0x000fe20008000f00 */
[----:B------:R-:W-:Y:S10]  /*8030*/  ENDCOLLECTIVE ;  /* 0x000000000000791b */ /* 0x000ff40003800000 */
.L_x_189:
[----:B------:R-:W-:Y:S05]  /*8040*/  BSYNC B0 ;  /* 0x0000000000007941 */ /* 0x000fea0003800000 */
.L_x_188:
[----:B------:R-:W-:Y:S05]  /*8050*/  BRA `(.L_x_190) ;  /* 0xfffffffc00187947 */ /* 0x000fea000383ffff */
.L_x_182:
[----:B0-----:R0:W1:Y:S02]  /*8060*/  SYNCS.PHASECHK.TRANS64.TRYWAIT P0, [R5+URZ], R2 ;  /* 0x00000002050075a7 */ /* 0x001064000800017f */
[----:B-1----:R-:W-:Y:S05]  /*8070*/  @!P0 NANOSLEEP.SYNCS 0x989680 ;  /* 0x009896800000895d */ /* 0x002fea0003900000 */
[----:B------:R-:W1:Y:S02]  /*8080*/  @!P0 SYNCS.PHASECHK.TRANS64 P0, [R5+URZ], R2 ;  /* 0x00000002050085a7 */ /* 0x000e64000800007f */
[----:B-1----:R-:W-:Y:S05]  /*8090*/  @!P0 BRA `(.L_x_182) ;  /* 0xfffffffc00f08947 */ /* 0x002fea000383ffff */
[----:B------:R-:W-:Y:S05]  /*80a0*/  BRA `(.L_x_191) ;  /* 0xfffffffc00507947 */ /* 0x000fea000383ffff */
.L_x_192:
[----:B------:R-:W-:-:S00]  /*80b0*/  BRA `(.L_x_192) ;  /* 0xfffffffc00fc7947 */ /* 0x000fc0000383ffff */
[----:B------:R-:W-:-:S00]  /*80c0*/  NOP ;  /* 0x0000000000007918 */ /* 0x000fc00000000000 */
        /* <DEDUP_REMOVED lines=11> */
.L_x_193:


//--------------------- .nv.global.init           --------------------------
	.section	.nv.global.init,"aw",@progbits
.nv.global.init:
	.type		$str$22,@object
	.size		$str$22,($str$23 - $str$22)
$str$22:
        /*0000*/ 	.byte	0x6b, 0x5f, 0x74, 0x69, 0x6c, 0x65, 0x5f, 0x63, 0x6f, 0x75, 0x6e, 0x74, 0x20, 0x3e, 0x3d, 0x20
        /*0010*/ 	.byte	0x31, 0x00
	.type		$str$23,@object
	.size		$str$23,(__unnamed_1 - $str$23)
$str$23:
        /*0012*/ 	.byte	0x2f, 0x74, 0x6d, 0x70, 0x2f, 0x63, 0x75, 0x74, 0x6c, 0x61, 0x73, 0x73, 0x5f, 0x73, 0x77, 0x65
        /*0022*/ 	.byte	0x65, 0x70, 0x5f, 0x73, 0x72, 0x63, 0x2f, 0x69, 0x6e, 0x63, 0x6c, 0x75, 0x64, 0x65, 0x2f, 0x63
        /*0032*/ 	.byte	0x75, 0x74, 0x6c, 0x61, 0x73, 0x73, 0x2f, 0x67, 0x65, 0x6d, 0x6d, 0x2f, 0x63, 0x6f, 0x6c, 0x6c
        /*0042*/ 	.byte	0x65, 0x63, 0x74, 0x69, 0x76, 0x65, 0x2f, 0x73, 0x6d, 0x39, 0x30, 0x5f, 0x6d, 0x6d, 0x61, 0x5f
        /*0052*/ 	.byte	0x74, 0x6d, 0x61, 0x5f, 0x67, 0x6d, 0x6d, 0x61, 0x5f, 0x73, 0x73, 0x5f, 0x77, 0x61, 0x72, 0x70
        /*0062*/ 	.byte	0x73, 0x70, 0x65, 0x63, 0x69, 0x61, 0x6c, 0x69, 0x7a, 0x65, 0x64, 0x2e, 0x68, 0x70, 0x70, 0x00
	.type		__unnamed_1,@object
	.size		__unnamed_1,(.L_0 - __unnamed_1)
__unnamed_1:
        /*0072*/ 	.byte	0x76, 0x6f, 0x69, 0x64, 0x20, 0x63, 0x75, 0x74, 0x6c, 0x61, 0x73, 0x73, 0x3a, 0x3a, 0x67, 0x65
        /* <DEDUP_REMOVED lines=181> */
        /*0bd2*/ 	.byte	0x00
.L_0:


//--------------------- .nv.shared._ZN7cutlass13device_kernelINS_4gemm6kernel13GemmUniversalIN4cute5tupleIJiiiiEEENS1_10collective13CollectiveMmaINS1_34MainloopSm90TmaGmmaWarpSpecializedILi2ENS5_IJNS4_1CILi4EEENSA_ILi2EEENSA_ILi1EEEEEENS1_35KernelTmaWarpSpecializedCooperativeEEENS5_IJNSA_ILi128EEESH_NSA_ILi64EEEEEENS_6half_tENS5_IJSD_llEEESK_SL_NS4_8TiledMMAINS4_8MMA_AtomIJNS4_4SM904GMMA26MMA_64x128x16_F32F16F16_SSILNSP_5MajorE1ELSR_1ELNSP_7ScaleInE1ELSS_1EEEEEENS4_6LayoutINS5_IJSC_SD_SD_EEENS5_IJSD_NSA_ILi0EEESX_EEEEENS5_IJNS4_10UnderscoreES10_S10_EEEEENS4_23SM90_TMA_LOAD_MULTICASTENS4_14ComposedLayoutINS4_7SwizzleILi3ELi4ELi3EEENS4_18smem_ptr_flag_bitsILi16EEENSV_INS5_IJSI_NSA_ILi8EEEEEENS5_IJSD_SI_EEEEEEEvNS4_8identityES13_S1D_vS1E_EENS_8epilogue10collective6detail29Sm90TmaWarpSpecializedAdapterINS1H_15DefaultEpilogueISK_NS5_IJlSD_lEEES1L_NS1G_6thread17LinearCombinationISK_Li1EffLNS1M_9ScaleType4KindE0ELNS_15FloatRoundStyleE2ESK_EENS1_15EpilogueDefaultEEEEEvvEEEEvNT_6ParamsE --------------------------
	.section	.nv.shared._ZN7cutlass13device_kernelINS_4gemm6kernel13GemmUniversalIN4cute5tupleIJiiiiEEENS1_10collective13CollectiveMmaINS1_34MainloopSm90TmaGmmaWarpSpecializedILi2ENS5_IJNS4_1CILi4EEENSA_ILi2EEENSA_ILi1EEEEEENS1_35KernelTmaWarpSpecializedCooperativeEEENS5_IJNSA_ILi128EEESH_NSA_ILi64EEEEEENS_6half_tENS5_IJSD_llEEESK_SL_NS4_8TiledMMAINS4_8MMA_AtomIJNS4_4SM904GMMA26MMA_64x128x16_F32F16F16_SSILNSP_5MajorE1ELSR_1ELNSP_7ScaleInE1ELSS_1EEEEEENS4_6LayoutINS5_IJSC_SD_SD_EEENS5_IJSD_NSA_ILi0EEESX_EEEEENS5_IJNS4_10UnderscoreES10_S10_EEEEENS4_23SM90_TMA_LOAD_MULTICASTENS4_14ComposedLayoutINS4_7SwizzleILi3ELi4ELi3EEENS4_18smem_ptr_flag_bitsILi16EEENSV_INS5_IJSI_NSA_ILi8EEEEEENS5_IJSD_SI_EEEEEEEvNS4_8identityES13_S1D_vS1E_EENS_8epilogue10collective6detail29Sm90TmaWarpSpecializedAdapterINS1H_15DefaultEpilogueISK_NS5_IJlSD_lEEES1L_NS1G_6thread17LinearCombinationISK_Li1EffLNS1M_9ScaleType4KindE0ELNS_15FloatRoundStyleE2ESK_EENS1_15EpilogueDefaultEEEEEvvEEEEvNT_6ParamsE,"aw",@nobits
	.sectionflags	@""
	.align	16
	.zero		1024


//--------------------- .nv.shared.reserved.0     --------------------------
	.section	.nv.shared.reserved.0,"aw",@nobits
	.weak		__nv_reservedSMEM_offset_0_alias
	.size		__nv_reservedSMEM_offset_0_alias, 0, 0
	.other		__nv_reservedSMEM_offset_0_alias,@"STO_CUDA_RESERVED_SHARED STV_DEFAULT"
__nv_reservedSMEM_offset_0_alias:
	.zero		0


//--------------------- .nv.global                --------------------------
	.section	.nv.global,"aw",@nobits
.nv.global:
	.type		_ZN40_INTERNAL_79addee8_4_k_cu_37f3d631_266914cute1_E,@object
	.size		_ZN40_INTERNAL_79addee8_4_k_cu_37f3d631_266914cute1_E,(_ZN40_INTERNAL_79addee8_4_k_cu_37f3d631_266914cuda3std3__45__cpo6cbeginE - _ZN40_INTERNAL_79addee8_4_k_cu_37f3d631_266914cute1_E)
_ZN40_INTERNAL_79addee8_4_k_cu_37f3d631_266914cute1_E:
	.zero		1
	.type		_ZN40_INTERNAL_79addee8_4_k_cu_37f3d631_266914cuda3std3__45__cpo6cbeginE,@object
	.size		_ZN40_INTERNAL_79addee8_4_k_cu_37f3d631_266914cuda3std3__45__cpo6cbeginE,(_ZN40_INTERNAL_79addee8_4_k_cu_37f3d631_266914cuda3std3__48in_placeE - _ZN40_INTERNAL_79addee8_4_k_cu_37f3d631_266914cuda3std3__45__cpo6cbeginE)
_ZN40_INTERNAL_79addee8_4_k_cu_37f3d631_266914cuda3std3__45__cpo6cbeginE:
	.zero		1
	.type		_ZN40_INTERNAL_79addee8_4_k_cu_37f3d631_266914cuda3std3__48in_placeE,@object
	.size		_ZN40_INTERNAL_79addee8_4_k_cu_37f3d631_266914cuda3std3__48in_placeE,(_ZN40_INTERNAL_79addee8_4_k_cu_37f3d631_266914cuda3std6ranges3__45__cpo9iter_moveE - _ZN40_INTERNAL_79addee8_4_k_cu_37f3d631_266914cuda3std3__48in_placeE)
_ZN40_INTERNAL_79addee8_4_k_cu_37f3d631_266914cuda3std3__48in_placeE:
	.zero		1
	.type		_ZN40_INTERNAL_79addee8_4_k_cu_37f3d631_266914cuda3std6ranges3__45__cpo9iter_moveE,@object
	.size		_ZN40_INTERNAL_79addee8_4_k_cu_37f3d631_266914cuda3std6ranges3__45__cpo9iter_moveE,(_ZN40_INTERNAL_79addee8_4_k_cu_37f3d631_266914cuda3std3__45__cpo5beginE - _ZN40_INTERNAL_79addee8_4_k_cu_37f3d631_266914cuda3std6ranges3__45__cpo9iter_moveE)
_ZN40_INTERNAL_79addee8_4_k_cu_37f3d631_266914cuda3std6ranges3__45__cpo9iter_moveE:
	.zero		1
	.type		_ZN40_INTERNAL_79addee8_4_k_cu_37f3d631_266914cuda3std3__45__cpo5beginE,@object
	.size		_ZN40_INTERNAL_79addee8_4_k_cu_37f3d631_266914cuda3std3__45__cpo5beginE,(_ZN40_INTERNAL_79addee8_4_k_cu_37f3d631_266914cuda3std3__442_GLOBAL__N__79addee8_4_k_cu_37f3d631_266916ignoreE - _ZN40_INTERNAL_79addee8_4_k_cu_37f3d631_266914cuda3std3__45__cpo5beginE)
_ZN40_INTERNAL_79addee8_4_k_cu_37f3d631_266914cuda3std3__45__cpo5beginE:
	.zero		1
	.type		_ZN40_INTERNAL_79addee8_4_k_cu_37f3d631_266914cuda3std3__442_GLOBAL__N__79addee8_4_k_cu_37f3d631_266916ignoreE,@object
	.size		_ZN40_INTERNAL_79addee8_4_k_cu_37f3d631_266914cuda3std3__442_GLOBAL__N__79addee8_4_k_cu_37f3d631_266916ignoreE,(_ZN40_INTERNAL_79addee8_4_k_cu_37f3d631_266914cute7productE - _ZN40_INTERNAL_79addee8_4_k_cu_37f3d631_266914cuda3std3__442_GLOBAL__N__79addee8_4_k_cu_37f3d631_266916ignoreE)
_ZN40_INTERNAL_79addee8_4_k_cu_37f3d631_266914cuda3std3__442_GLOBAL__N__79addee8_4_k_cu_37f3d631_266916ignoreE:
	.zero		1
	.type		_ZN40_INTERNAL_79addee8_4_k_cu_37f3d631_266914cute7productE,@object
	.size		_ZN40_INTERNAL_79addee8_4_k_cu_37f3d631_266914cute7productE,(_ZN40_INTERNAL_79addee8_4_k_cu_37f3d631_266914cuda3std3__45__cpo3endE - _ZN40_INTERNAL_79addee8_4_k_cu_37f3d631_266914cute7productE)
_ZN40_INTERNAL_79addee8_4_k_cu_37f3d631_266914cute7productE:
	.zero		1
	.type		_ZN40_INTERNAL_79addee8_4_k_cu_37f3d631_266914cuda3std3__45__cpo3endE,@object
	.size		_ZN40_INTERNAL_79addee8_4_k_cu_37f3d631_266914cuda3std3__45__cpo3endE,(_ZN40_INTERNAL_79addee8_4_k_cu_37f3d631_266914cuda3std3__419piecewise_constructE - _ZN40_INTERNAL_79addee8_4_k_cu_37f3d631_266914cuda3std3__45__cpo3endE)
_ZN40_INTERNAL_79addee8_4_k_cu_37f3d631_266914cuda3std3__45__cpo3endE:
	.zero		1
	.type		_ZN40_INTERNAL_79addee8_4_k_cu_37f3d631_266914cuda3std3__419piecewise_constructE,@object
	.size		_ZN40_INTERNAL_79addee8_4_k_cu_37f3d631_266914cuda3std3__419piecewise_constructE,(_ZN40_INTERNAL_79addee8_4_k_cu_37f3d631_266914cuda3std3__45__cpo4cendE - _ZN40_INTERNAL_79addee8_4_k_cu_37f3d631_266914cuda3std3__419piecewise_constructE)
_ZN40_INTERNAL_79addee8_4_k_cu_37f3d631_266914cuda3std3__419piecewise_constructE:
	.zero		1
	.type		_ZN40_INTERNAL_79addee8_4_k_cu_37f3d631_266914cuda3std3__45__cpo4cendE,@object
	.size		_ZN40_INTERNAL_79addee8_4_k_cu_37f3d631_266914cuda3std3__45__cpo4cendE,(_ZN40_INTERNAL_79addee8_4_k_cu_37f3d631_266914cuda3std6ranges3__45__cpo4swapE - _ZN40_INTERNAL_79addee8_4_k_cu_37f3d631_266914cuda3std3__45__cpo4cendE)
_ZN40_INTERNAL_79addee8_4_k_cu_37f3d631_266914cuda3std3__45__cpo4cendE:
	.zero		1
	.type		_ZN40_INTERNAL_79addee8_4_k_cu_37f3d631_266914cuda3std6ranges3__45__cpo4swapE,@object
	.size		_ZN40_INTERNAL_79addee8_4_k_cu_37f3d631_266914cuda3std6ranges3__45__cpo4swapE,(.L_8 - _ZN40_INTERNAL_79addee8_4_k_cu_37f3d631_266914cuda3std6ranges3__45__cpo4swapE)
_ZN40_INTERNAL_79addee8_4_k_cu_37f3d631_266914cuda3std6ranges3__45__cpo4swapE:
	.zero		1
.L_8:


//--------------------- .nv.constant0._ZN7cutlass13device_kernelINS_4gemm6kernel13GemmUniversalIN4cute5tupleIJiiiiEEENS1_10collective13CollectiveMmaINS1_34MainloopSm90TmaGmmaWarpSpecializedILi2ENS5_IJNS4_1CILi4EEENSA_ILi2EEENSA_ILi1EEEEEENS1_35KernelTmaWarpSpecializedCooperativeEEENS5_IJNSA_ILi128EEESH_NSA_ILi64EEEEEENS_6half_tENS5_IJSD_llEEESK_SL_NS4_8TiledMMAINS4_8MMA_AtomIJNS4_4SM904GMMA26MMA_64x128x16_F32F16F16_SSILNSP_5MajorE1ELSR_1ELNSP_7ScaleInE1ELSS_1EEEEEENS4_6LayoutINS5_IJSC_SD_SD_EEENS5_IJSD_NSA_ILi0EEESX_EEEEENS5_IJNS4_10UnderscoreES10_S10_EEEEENS4_23SM90_TMA_LOAD_MULTICASTENS4_14ComposedLayoutINS4_7SwizzleILi3ELi4ELi3EEENS4_18smem_ptr_flag_bitsILi16EEENSV_INS5_IJSI_NSA_ILi8EEEEEENS5_IJSD_SI_EEEEEEEvNS4_8identityES13_S1D_vS1E_EENS_8epilogue10collective6detail29Sm90TmaWarpSpecializedAdapterINS1H_15DefaultEpilogueISK_NS5_IJlSD_lEEES1L_NS1G_6thread17LinearCombinationISK_Li1EffLNS1M_9ScaleType4KindE0ELNS_15FloatRoundStyleE2ESK_EENS1_15EpilogueDefaultEEEEEvvEEEEvNT_6ParamsE --------------------------
	.section	.nv.constant0._ZN7cutlass13device_kernelINS_4gemm6kernel13GemmUniversalIN4cute5tupleIJiiiiEEENS1_10collective13CollectiveMmaINS1_34MainloopSm90TmaGmmaWarpSpecializedILi2ENS5_IJNS4_1CILi4EEENSA_ILi2EEENSA_ILi1EEEEEENS1_35KernelTmaWarpSpecializedCooperativeEEENS5_IJNSA_ILi128EEESH_NSA_ILi64EEEEEENS_6half_tENS5_IJSD_llEEESK_SL_NS4_8TiledMMAINS4_8MMA_AtomIJNS4_4SM904GMMA26MMA_64x128x16_F32F16F16_SSILNSP_5MajorE1ELSR_1ELNSP_7ScaleInE1ELSS_1EEEEEENS4_6LayoutINS5_IJSC_SD_SD_EEENS5_IJSD_NSA_ILi0EEESX_EEEEENS5_IJNS4_10UnderscoreES10_S10_EEEEENS4_23SM90_TMA_LOAD_MULTICASTENS4_14ComposedLayoutINS4_7SwizzleILi3ELi4ELi3EEENS4_18smem_ptr_flag_bitsILi16EEENSV_INS5_IJSI_NSA_ILi8EEEEEENS5_IJSD_SI_EEEEEEEvNS4_8identityES13_S1D_vS1E_EENS_8epilogue10collective6detail29Sm90TmaWarpSpecializedAdapterINS1H_15DefaultEpilogueISK_NS5_IJlSD_lEEES1L_NS1G_6thread17LinearCombinationISK_Li1EffLNS1M_9ScaleType4KindE0ELNS_15FloatRoundStyleE2ESK_EENS1_15EpilogueDefaultEEEEEvvEEEEvNT_6ParamsE,"a",@progbits
	.sectionflags	@""
	.align	4
.nv.constant0._ZN7cutlass13device_kernelINS_4gemm6kernel13GemmUniversalIN4cute5tupleIJiiiiEEENS1_10collective13CollectiveMmaINS1_34MainloopSm90TmaGmmaWarpSpecializedILi2ENS5_IJNS4_1CILi4EEENSA_ILi2EEENSA_ILi1EEEEEENS1_35KernelTmaWarpSpecializedCooperativeEEENS5_IJNSA_ILi128EEESH_NSA_ILi64EEEEEENS_6half_tENS5_IJSD_llEEESK_SL_NS4_8TiledMMAINS4_8MMA_AtomIJNS4_4SM904GMMA26MMA_64x128x16_F32F16F16_SSILNSP_5MajorE1ELSR_1ELNSP_7ScaleInE1ELSS_1EEEEEENS4_6LayoutINS5_IJSC_SD_SD_EEENS5_IJSD_NSA_ILi0EEESX_EEEEENS5_IJNS4_10UnderscoreES10_S10_EEEEENS4_23SM90_TMA_LOAD_MULTICASTENS4_14ComposedLayoutINS4_7SwizzleILi3ELi4ELi3EEENS4_18smem_ptr_flag_bitsILi16EEENSV_INS5_IJSI_NSA_ILi8EEEEEENS5_IJSD_SI_EEEEEEEvNS4_8identityES13_S1D_vS1E_EENS_8epilogue10collective6detail29Sm90TmaWarpSpecializedAdapterINS1H_15DefaultEpilogueISK_NS5_IJlSD_lEEES1L_NS1G_6thread17LinearCombinationISK_Li1EffLNS1M_9ScaleType4KindE0ELNS_15FloatRoundStyleE2ESK_EENS1_15EpilogueDefaultEEEEEvvEEEEvNT_6ParamsE:
	.zero		1664


//--------------------- SYMBOLS --------------------------

	.type		.nv.reservedSmem.offset0,@object
	.size		.nv.reservedSmem.offset0,0x4
	.type		__assertfail,@function
